//
// Generated by NVIDIA NVVM Compiler
//
// Compiler Build ID: CL-36424714
// Cuda compilation tools, release 13.0, V13.0.88
// Based on NVVM 20.0.0
//

.version 9.0
.target sm_100
.address_size 64

	// .globl	_Z9MatrixMulPfS_S_i
// _ZZ11MatrixMulShPfS_S_iE3Mds has been demoted
// _ZZ11MatrixMulShPfS_S_iE3Nds has been demoted

.visible .entry _Z9MatrixMulPfS_S_i(
	.param .u64 .ptr .align 1 _Z9MatrixMulPfS_S_i_param_0,
	.param .u64 .ptr .align 1 _Z9MatrixMulPfS_S_i_param_1,
	.param .u64 .ptr .align 1 _Z9MatrixMulPfS_S_i_param_2,
	.param .u32 _Z9MatrixMulPfS_S_i_param_3
)
{
	.reg .pred 	%p<10>;
	.reg .b32 	%r<94>;
	.reg .b32 	%f<55>;
	.reg .b64 	%rd<69>;

	ld.param.u64 	%rd5, [_Z9MatrixMulPfS_S_i_param_0];
	ld.param.u64 	%rd6, [_Z9MatrixMulPfS_S_i_param_1];
	ld.param.u64 	%rd4, [_Z9MatrixMulPfS_S_i_param_2];
	ld.param.u32 	%r43, [_Z9MatrixMulPfS_S_i_param_3];
	cvta.to.global.u64 	%rd1, %rd6;
	cvta.to.global.u64 	%rd2, %rd5;
	mov.u32 	%r44, %ctaid.x;
	shl.b32 	%r1, %r44, 1;
	mov.u32 	%r2, %tid.x;
	add.s32 	%r3, %r1, %r2;
	setp.lt.s32 	%p1, %r43, 1;
	@%p1 bra 	$L__BB0_12;
	cvta.to.global.u64 	%rd7, %rd4;
	mov.u32 	%r46, %tid.y;
	mov.u32 	%r47, %ctaid.y;
	shl.b32 	%r48, %r47, 1;
	add.s32 	%r49, %r48, %r46;
	mul.lo.s32 	%r4, %r43, %r49;
	add.s32 	%r50, %r4, %r3;
	mul.wide.u32 	%rd8, %r50, 4;
	add.s64 	%rd3, %rd7, %rd8;
	ld.global.f32 	%f52, [%rd3];
	and.b32  	%r5, %r43, 7;
	setp.lt.u32 	%p2, %r43, 8;
	mov.b32 	%r92, 0;
	@%p2 bra 	$L__BB0_4;
	and.b32  	%r92, %r43, 2147483640;
	neg.s32 	%r90, %r92;
	add.s32 	%r51, %r2, %r43;
	add.s32 	%r89, %r51, %r1;
	shl.b32 	%r9, %r43, 3;
	shl.b32 	%r52, %r43, 1;
	add.s32 	%r88, %r3, %r52;
	mad.lo.s32 	%r53, %r43, 3, %r2;
	add.s32 	%r87, %r53, %r1;
	shl.b32 	%r54, %r43, 2;
	add.s32 	%r55, %r2, %r54;
	add.s32 	%r86, %r55, %r1;
	mad.lo.s32 	%r56, %r43, 5, %r2;
	add.s32 	%r85, %r56, %r1;
	mad.lo.s32 	%r57, %r43, 6, %r2;
	add.s32 	%r84, %r57, %r1;
	mad.lo.s32 	%r58, %r43, 7, %r2;
	add.s32 	%r83, %r58, %r1;
	add.s32 	%r81, %r4, 3;
	mov.u32 	%r82, %r3;
$L__BB0_3:
	.pragma "nounroll";
	add.s32 	%r59, %r81, -3;
	mul.wide.u32 	%rd9, %r59, 4;
	add.s64 	%rd10, %rd2, %rd9;
	ld.global.f32 	%f9, [%rd10];
	mul.wide.u32 	%rd11, %r82, 4;
	add.s64 	%rd12, %rd1, %rd11;
	ld.global.f32 	%f10, [%rd12];
	fma.rn.f32 	%f11, %f9, %f10, %f52;
	st.global.f32 	[%rd3], %f11;
	add.s32 	%r60, %r81, -2;
	mul.wide.u32 	%rd13, %r60, 4;
	add.s64 	%rd14, %rd2, %rd13;
	ld.global.f32 	%f12, [%rd14];
	mul.wide.u32 	%rd15, %r89, 4;
	add.s64 	%rd16, %rd1, %rd15;
	ld.global.f32 	%f13, [%rd16];
	fma.rn.f32 	%f14, %f12, %f13, %f11;
	st.global.f32 	[%rd3], %f14;
	add.s32 	%r61, %r81, -1;
	mul.wide.u32 	%rd17, %r61, 4;
	add.s64 	%rd18, %rd2, %rd17;
	ld.global.f32 	%f15, [%rd18];
	mul.wide.u32 	%rd19, %r88, 4;
	add.s64 	%rd20, %rd1, %rd19;
	ld.global.f32 	%f16, [%rd20];
	fma.rn.f32 	%f17, %f15, %f16, %f14;
	st.global.f32 	[%rd3], %f17;
	add.s32 	%r62, %r81, 4;
	mul.wide.u32 	%rd21, %r81, 4;
	add.s64 	%rd22, %rd2, %rd21;
	ld.global.f32 	%f18, [%rd22];
	mul.wide.u32 	%rd23, %r87, 4;
	add.s64 	%rd24, %rd1, %rd23;
	ld.global.f32 	%f19, [%rd24];
	fma.rn.f32 	%f20, %f18, %f19, %f17;
	st.global.f32 	[%rd3], %f20;
	add.s32 	%r63, %r81, 1;
	mul.wide.u32 	%rd25, %r63, 4;
	add.s64 	%rd26, %rd2, %rd25;
	ld.global.f32 	%f21, [%rd26];
	mul.wide.u32 	%rd27, %r86, 4;
	add.s64 	%rd28, %rd1, %rd27;
	ld.global.f32 	%f22, [%rd28];
	fma.rn.f32 	%f23, %f21, %f22, %f20;
	st.global.f32 	[%rd3], %f23;
	add.s32 	%r64, %r81, 2;
	mul.wide.u32 	%rd29, %r64, 4;
	add.s64 	%rd30, %rd2, %rd29;
	ld.global.f32 	%f24, [%rd30];
	mul.wide.u32 	%rd31, %r85, 4;
	add.s64 	%rd32, %rd1, %rd31;
	ld.global.f32 	%f25, [%rd32];
	fma.rn.f32 	%f26, %f24, %f25, %f23;
	st.global.f32 	[%rd3], %f26;
	add.s32 	%r65, %r81, 3;
	mul.wide.u32 	%rd33, %r65, 4;
	add.s64 	%rd34, %rd2, %rd33;
	ld.global.f32 	%f27, [%rd34];
	mul.wide.u32 	%rd35, %r84, 4;
	add.s64 	%rd36, %rd1, %rd35;
	ld.global.f32 	%f28, [%rd36];
	fma.rn.f32 	%f29, %f27, %f28, %f26;
	st.global.f32 	[%rd3], %f29;
	mul.wide.u32 	%rd37, %r62, 4;
	add.s64 	%rd38, %rd2, %rd37;
	ld.global.f32 	%f30, [%rd38];
	mul.wide.u32 	%rd39, %r83, 4;
	add.s64 	%rd40, %rd1, %rd39;
	ld.global.f32 	%f31, [%rd40];
	fma.rn.f32 	%f52, %f30, %f31, %f29;
	st.global.f32 	[%rd3], %f52;
	add.s32 	%r90, %r90, 8;
	add.s32 	%r89, %r89, %r9;
	add.s32 	%r88, %r88, %r9;
	add.s32 	%r87, %r87, %r9;
	add.s32 	%r86, %r86, %r9;
	add.s32 	%r85, %r85, %r9;
	add.s32 	%r84, %r84, %r9;
	add.s32 	%r83, %r83, %r9;
	add.s32 	%r82, %r82, %r9;
	add.s32 	%r81, %r81, 8;
	setp.ne.s32 	%p3, %r90, 0;
	@%p3 bra 	$L__BB0_3;
$L__BB0_4:
	setp.eq.s32 	%p4, %r5, 0;
	@%p4 bra 	$L__BB0_12;
	and.b32  	%r38, %r43, 3;
	setp.lt.u32 	%p5, %r5, 4;
	@%p5 bra 	$L__BB0_7;
	add.s32 	%r66, %r92, %r4;
	mul.wide.u32 	%rd41, %r66, 4;
	add.s64 	%rd42, %rd2, %rd41;
	ld.global.f32 	%f32, [%rd42];
	mad.lo.s32 	%r67, %r92, %r43, %r3;
	mul.wide.u32 	%rd43, %r67, 4;
	add.s64 	%rd44, %rd1, %rd43;
	ld.global.f32 	%f33, [%rd44];
	fma.rn.f32 	%f34, %f32, %f33, %f52;
	st.global.f32 	[%rd3], %f34;
	add.s32 	%r68, %r66, 1;
	mul.wide.u32 	%rd45, %r68, 4;
	add.s64 	%rd46, %rd2, %rd45;
	ld.global.f32 	%f35, [%rd46];
	add.s32 	%r69, %r67, %r43;
	mul.wide.u32 	%rd47, %r69, 4;
	add.s64 	%rd48, %rd1, %rd47;
	ld.global.f32 	%f36, [%rd48];
	fma.rn.f32 	%f37, %f35, %f36, %f34;
	st.global.f32 	[%rd3], %f37;
	add.s32 	%r70, %r66, 2;
	mul.wide.u32 	%rd49, %r70, 4;
	add.s64 	%rd50, %rd2, %rd49;
	ld.global.f32 	%f38, [%rd50];
	add.s32 	%r71, %r69, %r43;
	mul.wide.u32 	%rd51, %r71, 4;
	add.s64 	%rd52, %rd1, %rd51;
	ld.global.f32 	%f39, [%rd52];
	fma.rn.f32 	%f40, %f38, %f39, %f37;
	st.global.f32 	[%rd3], %f40;
	add.s32 	%r72, %r66, 3;
	mul.wide.u32 	%rd53, %r72, 4;
	add.s64 	%rd54, %rd2, %rd53;
	ld.global.f32 	%f41, [%rd54];
	add.s32 	%r73, %r71, %r43;
	mul.wide.u32 	%rd55, %r73, 4;
	add.s64 	%rd56, %rd1, %rd55;
	ld.global.f32 	%f42, [%rd56];
	fma.rn.f32 	%f52, %f41, %f42, %f40;
	st.global.f32 	[%rd3], %f52;
	add.s32 	%r92, %r92, 4;
$L__BB0_7:
	setp.eq.s32 	%p6, %r38, 0;
	@%p6 bra 	$L__BB0_12;
	setp.eq.s32 	%p7, %r38, 1;
	@%p7 bra 	$L__BB0_10;
	add.s32 	%r74, %r92, %r4;
	mul.wide.u32 	%rd57, %r74, 4;
	add.s64 	%rd58, %rd2, %rd57;
	ld.global.f32 	%f43, [%rd58];
	mad.lo.s32 	%r75, %r92, %r43, %r3;
	mul.wide.u32 	%rd59, %r75, 4;
	add.s64 	%rd60, %rd1, %rd59;
	ld.global.f32 	%f44, [%rd60];
	fma.rn.f32 	%f45, %f43, %f44, %f52;
	st.global.f32 	[%rd3], %f45;
	add.s32 	%r76, %r74, 1;
	mul.wide.u32 	%rd61, %r76, 4;
	add.s64 	%rd62, %rd2, %rd61;
	ld.global.f32 	%f46, [%rd62];
	add.s32 	%r77, %r75, %r43;
	mul.wide.u32 	%rd63, %r77, 4;
	add.s64 	%rd64, %rd1, %rd63;
	ld.global.f32 	%f47, [%rd64];
	fma.rn.f32 	%f52, %f46, %f47, %f45;
	st.global.f32 	[%rd3], %f52;
	add.s32 	%r92, %r92, 2;
$L__BB0_10:
	and.b32  	%r78, %r43, 1;
	setp.eq.b32 	%p8, %r78, 1;
	not.pred 	%p9, %p8;
	@%p9 bra 	$L__BB0_12;
	add.s32 	%r79, %r92, %r4;
	mul.wide.u32 	%rd65, %r79, 4;
	add.s64 	%rd66, %rd2, %rd65;
	ld.global.f32 	%f48, [%rd66];
	mad.lo.s32 	%r80, %r92, %r43, %r3;
	mul.wide.u32 	%rd67, %r80, 4;
	add.s64 	%rd68, %rd1, %rd67;
	ld.global.f32 	%f49, [%rd68];
	fma.rn.f32 	%f50, %f48, %f49, %f52;
	st.global.f32 	[%rd3], %f50;
$L__BB0_12:
	ret;

}
	// .globl	_Z11MatrixMulShPfS_S_i
.visible .entry _Z11MatrixMulShPfS_S_i(
	.param .u64 .ptr .align 1 _Z11MatrixMulShPfS_S_i_param_0,
	.param .u64 .ptr .align 1 _Z11MatrixMulShPfS_S_i_param_1,
	.param .u64 .ptr .align 1 _Z11MatrixMulShPfS_S_i_param_2,
	.param .u32 _Z11MatrixMulShPfS_S_i_param_3
)
{
	.reg .pred 	%p<10>;
	.reg .b32 	%r<130>;
	.reg .b32 	%f<143>;
	.reg .b64 	%rd<70>;
	// demoted variable
	.shared .align 4 .b8 _ZZ11MatrixMulShPfS_S_iE3Mds[16];
	// demoted variable
	.shared .align 4 .b8 _ZZ11MatrixMulShPfS_S_iE3Nds[16];
	ld.param.u64 	%rd4, [_Z11MatrixMulShPfS_S_i_param_0];
	ld.param.u64 	%rd5, [_Z11MatrixMulShPfS_S_i_param_1];
	ld.param.u32 	%r50, [_Z11MatrixMulShPfS_S_i_param_3];
	cvta.to.global.u64 	%rd1, %rd5;
	cvta.to.global.u64 	%rd2, %rd4;
	mov.u32 	%r51, %ctaid.x;
	shl.b32 	%r1, %r51, 1;
	mov.u32 	%r2, %tid.x;
	add.s32 	%r3, %r1, %r2;
	mov.u32 	%r52, %ctaid.y;
	shl.b32 	%r53, %r52, 1;
	mov.u32 	%r4, %tid.y;
	add.s32 	%r5, %r53, %r4;
	shr.u32 	%r54, %r50, 31;
	add.s32 	%r55, %r50, %r54;
	shr.s32 	%r6, %r55, 1;
	setp.lt.s32 	%p1, %r50, 2;
	mov.f32 	%f142, 0f00000000;
	@%p1 bra 	$L__BB1_12;
	mad.lo.s32 	%r7, %r50, %r5, %r2;
	shl.b32 	%r57, %r4, 3;
	mov.u32 	%r58, _ZZ11MatrixMulShPfS_S_iE3Mds;
	add.s32 	%r59, %r58, %r57;
	shl.b32 	%r60, %r2, 2;
	add.s32 	%r8, %r59, %r60;
	mov.u32 	%r61, _ZZ11MatrixMulShPfS_S_iE3Nds;
	add.s32 	%r62, %r61, %r57;
	add.s32 	%r9, %r62, %r60;
	shl.b32 	%r63, %r2, 3;
	add.s32 	%r10, %r58, %r63;
	shl.b32 	%r64, %r4, 2;
	sub.s32 	%r11, %r62, %r64;
	add.s32 	%r65, %r6, -1;
	setp.lt.u32 	%p2, %r65, 7;
	mov.f32 	%f142, 0f00000000;
	mov.b32 	%r128, 0;
	@%p2 bra 	$L__BB1_4;
	and.b32  	%r128, %r6, 1073741816;
	neg.s32 	%r126, %r128;
	add.s32 	%r67, %r4, 14;
	mad.lo.s32 	%r68, %r50, %r67, %r2;
	add.s32 	%r124, %r68, %r1;
	shl.b32 	%r14, %r50, 4;
	add.s32 	%r69, %r4, 12;
	mad.lo.s32 	%r70, %r50, %r69, %r2;
	add.s32 	%r123, %r70, %r1;
	add.s32 	%r71, %r4, 10;
	mad.lo.s32 	%r72, %r50, %r71, %r2;
	add.s32 	%r122, %r72, %r1;
	add.s32 	%r73, %r4, 8;
	mad.lo.s32 	%r74, %r50, %r73, %r2;
	add.s32 	%r121, %r74, %r1;
	add.s32 	%r75, %r4, 6;
	mad.lo.s32 	%r76, %r50, %r75, %r2;
	add.s32 	%r120, %r76, %r1;
	add.s32 	%r77, %r4, 4;
	mad.lo.s32 	%r78, %r50, %r77, %r2;
	add.s32 	%r119, %r78, %r1;
	add.s32 	%r79, %r4, 2;
	mad.lo.s32 	%r80, %r50, %r79, %r2;
	add.s32 	%r118, %r80, %r1;
	mad.lo.s32 	%r81, %r4, %r50, %r2;
	add.s32 	%r117, %r81, %r1;
	mov.f32 	%f142, 0f00000000;
	mov.u32 	%r125, %r7;
$L__BB1_3:
	.pragma "nounroll";
	mul.wide.u32 	%rd6, %r125, 4;
	add.s64 	%rd7, %rd2, %rd6;
	ld.global.f32 	%f17, [%rd7];
	st.shared.f32 	[%r8], %f17;
	mul.wide.u32 	%rd8, %r117, 4;
	add.s64 	%rd9, %rd1, %rd8;
	ld.global.f32 	%f18, [%rd9];
	st.shared.f32 	[%r9], %f18;
	bar.sync 	0;
	ld.shared.f32 	%f19, [%r10];
	ld.shared.f32 	%f20, [%r11];
	fma.rn.f32 	%f21, %f19, %f20, %f142;
	ld.shared.f32 	%f22, [%r10+4];
	ld.shared.f32 	%f23, [%r11+8];
	fma.rn.f32 	%f24, %f22, %f23, %f21;
	bar.sync 	0;
	add.s32 	%r82, %r125, 2;
	mul.wide.u32 	%rd10, %r82, 4;
	add.s64 	%rd11, %rd2, %rd10;
	ld.global.f32 	%f25, [%rd11];
	st.shared.f32 	[%r8], %f25;
	mul.wide.u32 	%rd12, %r118, 4;
	add.s64 	%rd13, %rd1, %rd12;
	ld.global.f32 	%f26, [%rd13];
	st.shared.f32 	[%r9], %f26;
	bar.sync 	0;
	ld.shared.f32 	%f27, [%r10];
	ld.shared.f32 	%f28, [%r11];
	fma.rn.f32 	%f29, %f27, %f28, %f24;
	ld.shared.f32 	%f30, [%r10+4];
	ld.shared.f32 	%f31, [%r11+8];
	fma.rn.f32 	%f32, %f30, %f31, %f29;
	bar.sync 	0;
	add.s32 	%r83, %r125, 4;
	mul.wide.u32 	%rd14, %r83, 4;
	add.s64 	%rd15, %rd2, %rd14;
	ld.global.f32 	%f33, [%rd15];
	st.shared.f32 	[%r8], %f33;
	mul.wide.u32 	%rd16, %r119, 4;
	add.s64 	%rd17, %rd1, %rd16;
	ld.global.f32 	%f34, [%rd17];
	st.shared.f32 	[%r9], %f34;
	bar.sync 	0;
	ld.shared.f32 	%f35, [%r10];
	ld.shared.f32 	%f36, [%r11];
	fma.rn.f32 	%f37, %f35, %f36, %f32;
	ld.shared.f32 	%f38, [%r10+4];
	ld.shared.f32 	%f39, [%r11+8];
	fma.rn.f32 	%f40, %f38, %f39, %f37;
	bar.sync 	0;
	add.s32 	%r84, %r125, 6;
	mul.wide.u32 	%rd18, %r84, 4;
	add.s64 	%rd19, %rd2, %rd18;
	ld.global.f32 	%f41, [%rd19];
	st.shared.f32 	[%r8], %f41;
	mul.wide.u32 	%rd20, %r120, 4;
	add.s64 	%rd21, %rd1, %rd20;
	ld.global.f32 	%f42, [%rd21];
	st.shared.f32 	[%r9], %f42;
	bar.sync 	0;
	ld.shared.f32 	%f43, [%r10];
	ld.shared.f32 	%f44, [%r11];
	fma.rn.f32 	%f45, %f43, %f44, %f40;
	ld.shared.f32 	%f46, [%r10+4];
	ld.shared.f32 	%f47, [%r11+8];
	fma.rn.f32 	%f48, %f46, %f47, %f45;
	bar.sync 	0;
	add.s32 	%r85, %r125, 8;
	mul.wide.u32 	%rd22, %r85, 4;
	add.s64 	%rd23, %rd2, %rd22;
	ld.global.f32 	%f49, [%rd23];
	st.shared.f32 	[%r8], %f49;
	mul.wide.u32 	%rd24, %r121, 4;
	add.s64 	%rd25, %rd1, %rd24;
	ld.global.f32 	%f50, [%rd25];
	st.shared.f32 	[%r9], %f50;
	bar.sync 	0;
	ld.shared.f32 	%f51, [%r10];
	ld.shared.f32 	%f52, [%r11];
	fma.rn.f32 	%f53, %f51, %f52, %f48;
	ld.shared.f32 	%f54, [%r10+4];
	ld.shared.f32 	%f55, [%r11+8];
	fma.rn.f32 	%f56, %f54, %f55, %f53;
	bar.sync 	0;
	add.s32 	%r86, %r125, 10;
	mul.wide.u32 	%rd26, %r86, 4;
	add.s64 	%rd27, %rd2, %rd26;
	ld.global.f32 	%f57, [%rd27];
	st.shared.f32 	[%r8], %f57;
	mul.wide.u32 	%rd28, %r122, 4;
	add.s64 	%rd29, %rd1, %rd28;
	ld.global.f32 	%f58, [%rd29];
	st.shared.f32 	[%r9], %f58;
	bar.sync 	0;
	ld.shared.f32 	%f59, [%r10];
	ld.shared.f32 	%f60, [%r11];
	fma.rn.f32 	%f61, %f59, %f60, %f56;
	ld.shared.f32 	%f62, [%r10+4];
	ld.shared.f32 	%f63, [%r11+8];
	fma.rn.f32 	%f64, %f62, %f63, %f61;
	bar.sync 	0;
	add.s32 	%r87, %r125, 12;
	mul.wide.u32 	%rd30, %r87, 4;
	add.s64 	%rd31, %rd2, %rd30;
	ld.global.f32 	%f65, [%rd31];
	st.shared.f32 	[%r8], %f65;
	mul.wide.u32 	%rd32, %r123, 4;
	add.s64 	%rd33, %rd1, %rd32;
	ld.global.f32 	%f66, [%rd33];
	st.shared.f32 	[%r9], %f66;
	bar.sync 	0;
	ld.shared.f32 	%f67, [%r10];
	ld.shared.f32 	%f68, [%r11];
	fma.rn.f32 	%f69, %f67, %f68, %f64;
	ld.shared.f32 	%f70, [%r10+4];
	ld.shared.f32 	%f71, [%r11+8];
	fma.rn.f32 	%f72, %f70, %f71, %f69;
	bar.sync 	0;
	add.s32 	%r88, %r125, 14;
	mul.wide.u32 	%rd34, %r88, 4;
	add.s64 	%rd35, %rd2, %rd34;
	ld.global.f32 	%f73, [%rd35];
	st.shared.f32 	[%r8], %f73;
	mul.wide.u32 	%rd36, %r124, 4;
	add.s64 	%rd37, %rd1, %rd36;
	ld.global.f32 	%f74, [%rd37];
	st.shared.f32 	[%r9], %f74;
	bar.sync 	0;
	ld.shared.f32 	%f75, [%r10];
	ld.shared.f32 	%f76, [%r11];
	fma.rn.f32 	%f77, %f75, %f76, %f72;
	ld.shared.f32 	%f78, [%r10+4];
	ld.shared.f32 	%f79, [%r11+8];
	fma.rn.f32 	%f142, %f78, %f79, %f77;
	bar.sync 	0;
	add.s32 	%r126, %r126, 8;
	add.s32 	%r125, %r125, 16;
	add.s32 	%r124, %r124, %r14;
	add.s32 	%r123, %r123, %r14;
	add.s32 	%r122, %r122, %r14;
	add.s32 	%r121, %r121, %r14;
	add.s32 	%r120, %r120, %r14;
	add.s32 	%r119, %r119, %r14;
	add.s32 	%r118, %r118, %r14;
	add.s32 	%r117, %r117, %r14;
	setp.ne.s32 	%p3, %r126, 0;
	@%p3 bra 	$L__BB1_3;
$L__BB1_4:
	and.b32  	%r44, %r6, 7;
	setp.eq.s32 	%p4, %r44, 0;
	@%p4 bra 	$L__BB1_12;
	and.b32  	%r45, %r6, 3;
	setp.lt.u32 	%p5, %r44, 4;
	@%p5 bra 	$L__BB1_7;
	shl.b32 	%r89, %r128, 1;
	add.s32 	%r90, %r7, %r89;
	mul.wide.u32 	%rd38, %r90, 4;
	add.s64 	%rd39, %rd2, %rd38;
	ld.global.f32 	%f81, [%rd39];
	st.shared.f32 	[%r8], %f81;
	add.s32 	%r91, %r89, %r4;
	mad.lo.s32 	%r92, %r91, %r50, %r3;
	mul.wide.u32 	%rd40, %r92, 4;
	add.s64 	%rd41, %rd1, %rd40;
	ld.global.f32 	%f82, [%rd41];
	st.shared.f32 	[%r9], %f82;
	bar.sync 	0;
	ld.shared.f32 	%f83, [%r10];
	ld.shared.f32 	%f84, [%r11];
	fma.rn.f32 	%f85, %f83, %f84, %f142;
	ld.shared.f32 	%f86, [%r10+4];
	ld.shared.f32 	%f87, [%r11+8];
	fma.rn.f32 	%f88, %f86, %f87, %f85;
	bar.sync 	0;
	add.s32 	%r93, %r90, 2;
	mul.wide.u32 	%rd42, %r93, 4;
	add.s64 	%rd43, %rd2, %rd42;
	ld.global.f32 	%f89, [%rd43];
	st.shared.f32 	[%r8], %f89;
	add.s32 	%r94, %r91, 2;
	mad.lo.s32 	%r95, %r94, %r50, %r3;
	mul.wide.u32 	%rd44, %r95, 4;
	add.s64 	%rd45, %rd1, %rd44;
	ld.global.f32 	%f90, [%rd45];
	st.shared.f32 	[%r9], %f90;
	bar.sync 	0;
	ld.shared.f32 	%f91, [%r10];
	ld.shared.f32 	%f92, [%r11];
	fma.rn.f32 	%f93, %f91, %f92, %f88;
	ld.shared.f32 	%f94, [%r10+4];
	ld.shared.f32 	%f95, [%r11+8];
	fma.rn.f32 	%f96, %f94, %f95, %f93;
	bar.sync 	0;
	add.s32 	%r96, %r90, 4;
	mul.wide.u32 	%rd46, %r96, 4;
	add.s64 	%rd47, %rd2, %rd46;
	ld.global.f32 	%f97, [%rd47];
	st.shared.f32 	[%r8], %f97;
	add.s32 	%r97, %r91, 4;
	mad.lo.s32 	%r98, %r97, %r50, %r3;
	mul.wide.u32 	%rd48, %r98, 4;
	add.s64 	%rd49, %rd1, %rd48;
	ld.global.f32 	%f98, [%rd49];
	st.shared.f32 	[%r9], %f98;
	bar.sync 	0;
	ld.shared.f32 	%f99, [%r10];
	ld.shared.f32 	%f100, [%r11];
	fma.rn.f32 	%f101, %f99, %f100, %f96;
	ld.shared.f32 	%f102, [%r10+4];
	ld.shared.f32 	%f103, [%r11+8];
	fma.rn.f32 	%f104, %f102, %f103, %f101;
	bar.sync 	0;
	add.s32 	%r99, %r90, 6;
	mul.wide.u32 	%rd50, %r99, 4;
	add.s64 	%rd51, %rd2, %rd50;
	ld.global.f32 	%f105, [%rd51];
	st.shared.f32 	[%r8], %f105;
	add.s32 	%r100, %r91, 6;
	mad.lo.s32 	%r101, %r100, %r50, %r3;
	mul.wide.u32 	%rd52, %r101, 4;
	add.s64 	%rd53, %rd1, %rd52;
	ld.global.f32 	%f106, [%rd53];
	st.shared.f32 	[%r9], %f106;
	bar.sync 	0;
	ld.shared.f32 	%f107, [%r10];
	ld.shared.f32 	%f108, [%r11];
	fma.rn.f32 	%f109, %f107, %f108, %f104;
	ld.shared.f32 	%f110, [%r10+4];
	ld.shared.f32 	%f111, [%r11+8];
	fma.rn.f32 	%f142, %f110, %f111, %f109;
	bar.sync 	0;
	sub.s32 	%r102, %r89, %r128;
	add.s32 	%r128, %r102, 4;
$L__BB1_7:
	setp.eq.s32 	%p6, %r45, 0;
	@%p6 bra 	$L__BB1_12;
	setp.eq.s32 	%p7, %r45, 1;
	@%p7 bra 	$L__BB1_10;
	shl.b32 	%r103, %r128, 1;
	add.s32 	%r104, %r7, %r103;
	mul.wide.u32 	%rd54, %r104, 4;
	add.s64 	%rd55, %rd2, %rd54;
	ld.global.f32 	%f113, [%rd55];
	st.shared.f32 	[%r8], %f113;
	add.s32 	%r105, %r103, %r4;
	mad.lo.s32 	%r106, %r105, %r50, %r3;
	mul.wide.u32 	%rd56, %r106, 4;
	add.s64 	%rd57, %rd1, %rd56;
	ld.global.f32 	%f114, [%rd57];
	st.shared.f32 	[%r9], %f114;
	bar.sync 	0;
	ld.shared.f32 	%f115, [%r10];
	ld.shared.f32 	%f116, [%r11];
	fma.rn.f32 	%f117, %f115, %f116, %f142;
	ld.shared.f32 	%f118, [%r10+4];
	ld.shared.f32 	%f119, [%r11+8];
	fma.rn.f32 	%f120, %f118, %f119, %f117;
	bar.sync 	0;
	add.s32 	%r107, %r104, 2;
	mul.wide.u32 	%rd58, %r107, 4;
	add.s64 	%rd59, %rd2, %rd58;
	ld.global.f32 	%f121, [%rd59];
	st.shared.f32 	[%r8], %f121;
	add.s32 	%r108, %r105, 2;
	mad.lo.s32 	%r109, %r108, %r50, %r3;
	mul.wide.u32 	%rd60, %r109, 4;
	add.s64 	%rd61, %rd1, %rd60;
	ld.global.f32 	%f122, [%rd61];
	st.shared.f32 	[%r9], %f122;
	bar.sync 	0;
	ld.shared.f32 	%f123, [%r10];
	ld.shared.f32 	%f124, [%r11];
	fma.rn.f32 	%f125, %f123, %f124, %f120;
	ld.shared.f32 	%f126, [%r10+4];
	ld.shared.f32 	%f127, [%r11+8];
	fma.rn.f32 	%f142, %f126, %f127, %f125;
	bar.sync 	0;
	sub.s32 	%r110, %r103, %r128;
	add.s32 	%r128, %r110, 2;
$L__BB1_10:
	and.b32  	%r111, %r6, 1;
	setp.eq.b32 	%p8, %r111, 1;
	not.pred 	%p9, %p8;
	@%p9 bra 	$L__BB1_12;
	shl.b32 	%r112, %r128, 1;
	add.s32 	%r113, %r7, %r112;
	mul.wide.u32 	%rd62, %r113, 4;
	add.s64 	%rd63, %rd2, %rd62;
	ld.global.f32 	%f128, [%rd63];
	st.shared.f32 	[%r8], %f128;
	add.s32 	%r114, %r112, %r4;
	mad.lo.s32 	%r115, %r114, %r50, %r3;
	mul.wide.u32 	%rd64, %r115, 4;
	add.s64 	%rd65, %rd1, %rd64;
	ld.global.f32 	%f129, [%rd65];
	st.shared.f32 	[%r9], %f129;
	bar.sync 	0;
	ld.shared.f32 	%f130, [%r10];
	ld.shared.f32 	%f131, [%r11];
	fma.rn.f32 	%f132, %f130, %f131, %f142;
	ld.shared.f32 	%f133, [%r10+4];
	ld.shared.f32 	%f134, [%r11+8];
	fma.rn.f32 	%f142, %f133, %f134, %f132;
	bar.sync 	0;
$L__BB1_12:
	ld.param.u64 	%rd69, [_Z11MatrixMulShPfS_S_i_param_2];
	cvta.to.global.u64 	%rd66, %rd69;
	mad.lo.s32 	%r116, %r50, %r5, %r3;
	mul.wide.u32 	%rd67, %r116, 4;
	add.s64 	%rd68, %rd66, %rd67;
	st.global.f32 	[%rd68], %f142;
	ret;

}


// ===== COMPILED SASS (sm_100) =====

	.target	sm_100

	.elftype	@"ET_EXEC"


//--------------------- .note.nv.tkinfo           --------------------------
	.section	.note.nv.tkinfo,"",@"SHT_NOTE"
	.sectionflags	@"SHF_NOTE_NV_TKINFO"
	.tkinfo
        /*0018*/ 	.word	0x00000002
        /*0030*/ 	.string	""
        /*0030*/ 	.string	"ptxas"
        /*0030*/ 	.string	"Cuda compilation tools, release 13.0, V13.0.88"
        /*0030*/ 	.string	"Build cuda_13.0.r13.0/compiler.36424714_0"
        /*0030*/ 	.string	"-arch sm_100 -m 64 "



//--------------------- .note.nv.cuinfo           --------------------------
	.section	.note.nv.cuinfo,"",@"SHT_NOTE"
	.sectionflags	@"SHF_NOTE_NV_CUINFO"
        /*0018*/ 	.short	0x0002
        /*001a*/ 	.short	0x0064
        /*001c*/ 	.short	0x0082
	.zero		2


//--------------------- .nv.info                  --------------------------
	.section	.nv.info,"",@"SHT_CUDA_INFO"
	.align	4


	//----- nvinfo : EIATTR_REGCOUNT
	.align		4
        /*0000*/ 	.byte	0x04, 0x2f
        /*0002*/ 	.short	(.L_1 - .L_0)
	.align		4
.L_0:
        /*0004*/ 	.word	index@(_Z9MatrixMulPfS_S_i)
        /*0008*/ 	.word	0x00000020


	//----- nvinfo : EIATTR_FRAME_SIZE
	.align		4
.L_1:
        /*000c*/ 	.byte	0x04, 0x11
        /*000e*/ 	.short	(.L_3 - .L_2)
	.align		4
.L_2:
        /*0010*/ 	.word	index@(_Z9MatrixMulPfS_S_i)
        /*0014*/ 	.word	0x00000000


	//----- nvinfo : EIATTR_REGCOUNT
	.align		4
.L_3:
        /*0018*/ 	.byte	0x04, 0x2f
        /*001a*/ 	.short	(.L_5 - .L_4)
	.align		4
.L_4:
        /*001c*/ 	.word	index@(_Z11MatrixMulShPfS_S_i)
        /*0020*/ 	.word	0x00000028


	//----- nvinfo : EIATTR_FRAME_SIZE
	.align		4
.L_5:
        /*0024*/ 	.byte	0x04, 0x11
        /*0026*/ 	.short	(.L_7 - .L_6)
	.align		4
.L_6:
        /*0028*/ 	.word	index@(_Z11MatrixMulShPfS_S_i)
        /*002c*/ 	.word	0x00000000


	//----- nvinfo : EIATTR_MIN_STACK_SIZE
	.align		4
.L_7:
        /*0030*/ 	.byte	0x04, 0x12
        /*0032*/ 	.short	(.L_9 - .L_8)
	.align		4
.L_8:
        /*0034*/ 	.word	index@(_Z11MatrixMulShPfS_S_i)
        /*0038*/ 	.word	0x00000000


	//----- nvinfo : EIATTR_MIN_STACK_SIZE
	.align		4
.L_9:
        /*003c*/ 	.byte	0x04, 0x12
        /*003e*/ 	.short	(.L_11 - .L_10)
	.align		4
.L_10:
        /*0040*/ 	.word	index@(_Z9MatrixMulPfS_S_i)
        /*0044*/ 	.word	0x00000000
.L_11:


//--------------------- .nv.compat                --------------------------
	.section	.nv.compat,"",@"SHT_CUDA_COMPAT_INFO"
	.align	4
        /*0000*/ 	.byte	0x02, 0x09, 0x00, 0x00, 0x02, 0x02, 0x01, 0x00, 0x02, 0x05, 0x05, 0x00, 0x03, 0x07, 0x01, 0x01
        /*0010*/ 	.byte	0x02, 0x03, 0x00, 0x00, 0x02, 0x06, 0x01, 0x00, 0x04, 0x0b, 0x08, 0x00, 0x09, 0x00, 0x00, 0x00
        /*0020*/ 	.byte	0x00, 0x00, 0x00, 0x00


//--------------------- .nv.info._Z11MatrixMulShPfS_S_i --------------------------
	.section	.nv.info._Z11MatrixMulShPfS_S_i,"",@"SHT_CUDA_INFO"
	.sectionflags	@""
	.align	4


	//----- nvinfo : EIATTR_CUDA_API_VERSION
	.align		4
        /*0000*/ 	.byte	0x04, 0x37
        /*0002*/ 	.short	(.L_13 - .L_12)
.L_12:
        /*0004*/ 	.word	0x00000082


	//----- nvinfo : EIATTR_KPARAM_INFO
	.align		4
.L_13:
        /*0008*/ 	.byte	0x04, 0x17
        /*000a*/ 	.short	(.L_15 - .L_14)
.L_14:
        /*000c*/ 	.word	0x00000000
        /*0010*/ 	.short	0x0003
        /*0012*/ 	.short	0x0018
        /*0014*/ 	.byte	0x00, 0xf0, 0x11, 0x00


	//----- nvinfo : EIATTR_KPARAM_INFO
	.align		4
.L_15:
        /*0018*/ 	.byte	0x04, 0x17
        /*001a*/ 	.short	(.L_17 - .L_16)
.L_16:
        /*001c*/ 	.word	0x00000000
        /*0020*/ 	.short	0x0002
        /*0022*/ 	.short	0x0010
        /*0024*/ 	.byte	0x00, 0xf5, 0x21, 0x00


	//----- nvinfo : EIATTR_KPARAM_INFO
	.align		4
.L_17:
        /*0028*/ 	.byte	0x04, 0x17
        /*002a*/ 	.short	(.L_19 - .L_18)
.L_18:
        /*002c*/ 	.word	0x00000000
        /*0030*/ 	.short	0x0001
        /*0032*/ 	.short	0x0008
        /*0034*/ 	.byte	0x00, 0xf5, 0x21, 0x00


	//----- nvinfo : EIATTR_KPARAM_INFO
	.align		4
.L_19:
        /*0038*/ 	.byte	0x04, 0x17
        /*003a*/ 	.short	(.L_21 - .L_20)
.L_20:
        /*003c*/ 	.word	0x00000000
        /*0040*/ 	.short	0x0000
        /*0042*/ 	.short	0x0000
        /*0044*/ 	.byte	0x00, 0xf5, 0x21, 0x00


	//----- nvinfo : EIATTR_SPARSE_MMA_MASK
	.align		4
.L_21:
        /*0048*/ 	.byte	0x03, 0x50
        /*004a*/ 	.short	0x0000


	//----- nvinfo : EIATTR_MAXREG_COUNT
	.align		4
        /*004c*/ 	.byte	0x03, 0x1b
        /*004e*/ 	.short	0x00ff


	//----- nvinfo : EIATTR_NUM_BARRIERS
	.align		4
        /*0050*/ 	.byte	0x02, 0x4c
        /*0052*/ 	.byte	0x01
	.zero		1


	//----- nvinfo : EIATTR_MERCURY_ISA_VERSION
	.align		4
        /*0054*/ 	.byte	0x03, 0x5f
        /*0056*/ 	.short	0x0101


	//----- nvinfo : EIATTR_VRC_CTA_INIT_COUNT
	.align		4
        /*0058*/ 	.byte	0x02, 0x4a
	.zero		1
	.zero		1


	//----- nvinfo : EIATTR_EXIT_INSTR_OFFSETS
	.align		4
        /*005c*/ 	.byte	0x04, 0x1c
        /*005e*/ 	.short	(.L_23 - .L_22)


	//   ....[0]....
.L_22:
        /*0060*/ 	.word	0x00001410


	//----- nvinfo : EIATTR_CBANK_PARAM_SIZE
	.align		4
.L_23:
        /*0064*/ 	.byte	0x03, 0x19
        /*0066*/ 	.short	0x001c


	//----- nvinfo : EIATTR_PARAM_CBANK
	.align		4
        /*0068*/ 	.byte	0x04, 0x0a
        /*006a*/ 	.short	(.L_25 - .L_24)
	.align		4
.L_24:
        /*006c*/ 	.word	index@(.nv.constant0._Z11MatrixMulShPfS_S_i)
        /*0070*/ 	.short	0x0380
        /*0072*/ 	.short	0x001c


	//----- nvinfo : EIATTR_SW_WAR
	.align		4
.L_25:
        /*0074*/ 	.byte	0x04, 0x36
        /*0076*/ 	.short	(.L_27 - .L_26)
.L_26:
        /*0078*/ 	.word	0x00000008
.L_27:


//--------------------- .nv.info._Z9MatrixMulPfS_S_i --------------------------
	.section	.nv.info._Z9MatrixMulPfS_S_i,"",@"SHT_CUDA_INFO"
	.sectionflags	@""
	.align	4


	//----- nvinfo : EIATTR_CUDA_API_VERSION
	.align		4
        /*0000*/ 	.byte	0x04, 0x37
        /*0002*/ 	.short	(.L_29 - .L_28)
.L_28:
        /*0004*/ 	.word	0x00000082


	//----- nvinfo : EIATTR_KPARAM_INFO
	.align		4
.L_29:
        /*0008*/ 	.byte	0x04, 0x17
        /*000a*/ 	.short	(.L_31 - .L_30)
.L_30:
        /*000c*/ 	.word	0x00000000
        /*0010*/ 	.short	0x0003
        /*0012*/ 	.short	0x0018
        /*0014*/ 	.byte	0x00, 0xf0, 0x11, 0x00


	//----- nvinfo : EIATTR_KPARAM_INFO
	.align		4
.L_31:
        /*0018*/ 	.byte	0x04, 0x17
        /*001a*/ 	.short	(.L_33 - .L_32)
.L_32:
        /*001c*/ 	.word	0x00000000
        /*0020*/ 	.short	0x0002
        /*0022*/ 	.short	0x0010
        /*0024*/ 	.byte	0x00, 0xf5, 0x21, 0x00


	//----- nvinfo : EIATTR_KPARAM_INFO
	.align		4
.L_33:
        /*0028*/ 	.byte	0x04, 0x17
        /*002a*/ 	.short	(.L_35 - .L_34)
.L_34:
        /*002c*/ 	.word	0x00000000
        /*0030*/ 	.short	0x0001
        /*0032*/ 	.short	0x0008
        /*0034*/ 	.byte	0x00, 0xf5, 0x21, 0x00


	//----- nvinfo : EIATTR_KPARAM_INFO
	.align		4
.L_35:
        /*0038*/ 	.byte	0x04, 0x17
        /*003a*/ 	.short	(.L_37 - .L_36)
.L_36:
        /*003c*/ 	.word	0x00000000
        /*0040*/ 	.short	0x0000
        /*0042*/ 	.short	0x0000
        /*0044*/ 	.byte	0x00, 0xf5, 0x21, 0x00


	//----- nvinfo : EIATTR_SPARSE_MMA_MASK
	.align		4
.L_37:
        /*0048*/ 	.byte	0x03, 0x50
        /*004a*/ 	.short	0x0000


	//----- nvinfo : EIATTR_MAXREG_COUNT
	.align		4
        /*004c*/ 	.byte	0x03, 0x1b
        /*004e*/ 	.short	0x00ff


	//----- nvinfo : EIATTR_MERCURY_ISA_VERSION
	.align		4
        /*0050*/ 	.byte	0x03, 0x5f
        /*0052*/ 	.short	0x0101


	//----- nvinfo : EIATTR_VRC_CTA_INIT_COUNT
	.align		4
        /*0054*/ 	.byte	0x02, 0x4a
	.zero		1
	.zero		1


	//----- nvinfo : EIATTR_EXIT_INSTR_OFFSETS
	.align		4
        /*0058*/ 	.byte	0x04, 0x1c
        /*005a*/ 	.short	(.L_39 - .L_38)


	//   ....[0]....
.L_38:
        /*005c*/ 	.word	0x00000030


	//   ....[1]....
        /*0060*/ 	.word	0x000006a0


	//   ....[2]....
        /*0064*/ 	.word	0x00000920


	//   ....[3]....
        /*0068*/ 	.word	0x00000aa0


	//   ....[4]....
        /*006c*/ 	.word	0x00000b50


	//----- nvinfo : EIATTR_CBANK_PARAM_SIZE
	.align		4
.L_39:
        /*0070*/ 	.byte	0x03, 0x19
        /*0072*/ 	.short	0x001c


	//----- nvinfo : EIATTR_PARAM_CBANK
	.align		4
        /*0074*/ 	.byte	0x04, 0x0a
        /*0076*/ 	.short	(.L_41 - .L_40)
	.align		4
.L_40:
        /*0078*/ 	.word	index@(.nv.constant0._Z9MatrixMulPfS_S_i)
        /*007c*/ 	.short	0x0380
        /*007e*/ 	.short	0x001c


	//----- nvinfo : EIATTR_SW_WAR
	.align		4
.L_41:
        /*0080*/ 	.byte	0x04, 0x36
        /*0082*/ 	.short	(.L_43 - .L_42)
.L_42:
        /*0084*/ 	.word	0x00000008
.L_43:


//--------------------- .nv.callgraph             --------------------------
	.section	.nv.callgraph,"",@"SHT_CUDA_CALLGRAPH"
	.align	4
	.sectionentsize	8
	.align		4
        /*0000*/ 	.word	0x00000000
	.align		4
        /*0004*/ 	.word	0xffffffff
	.align		4
        /*0008*/ 	.word	0x00000000
	.align		4
        /*000c*/ 	.word	0xfffffffe
	.align		4
        /*0010*/ 	.word	0x00000000
	.align		4
        /*0014*/ 	.word	0xfffffffd
	.align		4
        /*0018*/ 	.word	0x00000000
	.align		4
        /*001c*/ 	.word	0xfffffffc


//--------------------- .text._Z11MatrixMulShPfS_S_i --------------------------
	.section	.text._Z11MatrixMulShPfS_S_i,"ax",@progbits
	.align	128
        .global         _Z11MatrixMulShPfS_S_i
        .type           _Z11MatrixMulShPfS_S_i,@function
        .size           _Z11MatrixMulShPfS_S_i,(.L_x_11 - _Z11MatrixMulShPfS_S_i)
        .other          _Z11MatrixMulShPfS_S_i,@"STO_CUDA_ENTRY STV_DEFAULT"
_Z11MatrixMulShPfS_S_i:
.text._Z11MatrixMulShPfS_S_i:
[----:B------:R-:W-:Y:S08]  /*0000*/  LDC R1, c[0x0][0x37c] ;  /* 0x0000df00ff017b82 */ /* 0x000ff00000000800 */
[----:B------:R-:W0:Y:S01]  /*0010*/  LDC R3, c[0x0][0x398] ;  /* 0x0000e600ff037b82 */ /* 0x000e220000000800 */
[----:B------:R-:W1:Y:S01]  /*0020*/  S2R R5, SR_CTAID.Y ;  /* 0x0000000000057919 */ /* 0x000e620000002600 */
[----:B------:R-:W2:Y:S01]  /*0030*/  LDCU.64 UR8, c[0x0][0x358] ;  /* 0x00006b00ff0877ac */ /* 0x000ea20008000a00 */
[----:B------:R-:W-:Y:S01]  /*0040*/  HFMA2 R15, -RZ, RZ, 0, 0 ;  /* 0x00000000ff0f7431 */ /* 0x000fe200000001ff */
[----:B------:R-:W1:Y:S01]  /*0050*/  S2R R0, SR_TID.Y ;  /* 0x0000000000007919 */ /* 0x000e620000002200 */
[----:B------:R-:W3:Y:S01]  /*0060*/  S2R R14, SR_CTAID.X ;  /* 0x00000000000e7919 */ /* 0x000ee20000002500 */
[----:B------:R-:W3:Y:S01]  /*0070*/  S2R R25, SR_TID.X ;  /* 0x0000000000197919 */ /* 0x000ee20000002100 */
[----:B0-----:R-:W-:-:S02]  /*0080*/  ISETP.GE.AND P0, PT, R3, 0x2, PT ;  /* 0x000000020300780c */ /* 0x001fc40003f06270 */
[----:B-1----:R-:W-:Y:S02]  /*0090*/  LEA R4, R5, R0, 0x1 ;  /* 0x0000000005047211 */ /* 0x002fe400078e08ff */
[----:B---3--:R-:W-:-:S09]  /*00a0*/  LEA R6, R14, R25, 0x1 ;  /* 0x000000190e067211 */ /* 0x008fd200078e08ff */
[----:B--2---:R-:W-:Y:S05]  /*00b0*/  @!P0 BRA `(.L_x_0) ;  /* 0x0000001000c48947 */ /* 0x004fea0003800000 */
[----:B------:R-:W0:Y:S01]  /*00c0*/  S2UR UR6, SR_CgaCtaId ;  /* 0x00000000000679c3 */ /* 0x000e220000008800 */
[-C--:B------:R-:W-:Y:S01]  /*00d0*/  LEA.HI R5, R3, R3.reuse, RZ, 0x1 ;  /* 0x0000000303057211 */ /* 0x080fe200078f08ff */
[----:B------:R-:W-:Y:S01]  /*00e0*/  UMOV UR4, 0x400 ;  /* 0x0000040000047882 */ /* 0x000fe20000000000 */
[----:B------:R-:W-:Y:S01]  /*00f0*/  IMAD R7, R4, R3, R25 ;  /* 0x0000000304077224 */ /* 0x000fe200078e0219 */
[----:B------:R-:W-:Y:S01]  /*0100*/  UIADD3 UR5, UPT, UPT, UR4, 0x10, URZ ;  /* 0x0000001004057890 */ /* 0x000fe2000fffe0ff */
[----:B------:R-:W-:Y:S02]  /*0110*/  SHF.R.S32.HI R5, RZ, 0x1, R5 ;  /* 0x00000001ff057819 */ /* 0x000fe40000011405 */
[----:B------:R-:W-:Y:S02]  /*0120*/  MOV R15, RZ ;  /* 0x000000ff000f7202 */ /* 0x000fe40000000f00 */
[----:B------:R-:W-:Y:S02]  /*0130*/  IADD3 R2, PT, PT, R5, -0x1, RZ ;  /* 0xffffffff05027810 */ /* 0x000fe40007ffe0ff */
[----:B------:R-:W-:-:S02]  /*0140*/  MOV R8, RZ ;  /* 0x000000ff00087202 */ /* 0x000fc40000000f00 */
[----:B------:R-:W-:Y:S01]  /*0150*/  ISETP.GE.U32.AND P0, PT, R2, 0x7, PT ;  /* 0x000000070200780c */ /* 0x000fe20003f06070 */
[----:B0-----:R-:W-:Y:S02]  /*0160*/  ULEA UR5, UR6, UR5, 0x18 ;  /* 0x0000000506057291 */ /* 0x001fe4000f8ec0ff */
[----:B------:R-:W-:-:S04]  /*0170*/  ULEA UR4, UR6, UR4, 0x18 ;  /* 0x0000000406047291 */ /* 0x000fc8000f8ec0ff */
[C---:B------:R-:W-:Y:S02]  /*0180*/  LEA R13, R0.reuse, UR5, 0x3 ;  /* 0x00000005000d7c11 */ /* 0x040fe4000f8e18ff */
[C---:B------:R-:W-:Y:S02]  /*0190*/  LEA R10, R0.reuse, UR4, 0x3 ;  /* 0x00000004000a7c11 */ /* 0x040fe4000f8e18ff */
[C---:B------:R-:W-:Y:S01]  /*01a0*/  LEA R9, R25.reuse, UR4, 0x3 ;  /* 0x0000000419097c11 */ /* 0x040fe2000f8e18ff */
[----:B------:R-:W-:Y:S01]  /*01b0*/  IMAD R12, R0, -0x4, R13 ;  /* 0xfffffffc000c7824 */ /* 0x000fe200078e020d */
[C---:B------:R-:W-:Y:S02]  /*01c0*/  LEA R10, R25.reuse, R10, 0x2 ;  /* 0x0000000a190a7211 */ /* 0x040fe400078e10ff */
[----:B------:R-:W-:Y:S01]  /*01d0*/  LEA R11, R25, R13, 0x2 ;  /* 0x0000000d190b7211 */ /* 0x000fe200078e10ff */
[----:B------:R-:W-:Y:S06]  /*01e0*/  @!P0 BRA `(.L_x_1) ;  /* 0x0000000800608947 */ /* 0x000fec0003800000 */
[C---:B------:R-:W-:Y:S01]  /*01f0*/  IADD3 R2, PT, PT, R0.reuse, 0xe, RZ ;  /* 0x0000000e00027810 */ /* 0x040fe20007ffe0ff */
[CCC-:B------:R-:W-:Y:S01]  /*0200*/  IMAD R27, R0.reuse, R3.reuse, R25.reuse ;  /* 0x00000003001b7224 */ /* 0x1c0fe200078e0219 */
[C---:B------:R-:W-:Y:S02]  /*0210*/  IADD3 R8, PT, PT, R0.reuse, 0xc, RZ ;  /* 0x0000000c00087810 */ /* 0x040fe40007ffe0ff */
[----:B------:R-:W-:Y:S01]  /*0220*/  IADD3 R16, PT, PT, R0, 0xa, RZ ;  /* 0x0000000a00107810 */ /* 0x000fe20007ffe0ff */
[-CC-:B------:R-:W-:Y:S01]  /*0230*/  IMAD R13, R2, R3.reuse, R25.reuse ;  /* 0x00000003020d7224 */ /* 0x180fe200078e0219 */
        /* <DEDUP_REMOVED lines=8> */
[----:B------:R-:W-:Y:S01]  /*02c0*/  LOP3.LUT R8, R5, 0x3ffffff8, RZ, 0xc0, !PT ;  /* 0x3ffffff805087812 */ /* 0x000fe200078ec0ff */
[--C-:B------:R-:W-:Y:S01]  /*02d0*/  IMAD R23, R22, R3, R25.reuse ;  /* 0x0000000316177224 */ /* 0x100fe200078e0219 */
[----:B------:R-:W-:Y:S01]  /*02e0*/  LEA R34, R14, R27, 0x1 ;  /* 0x0000001b0e227211 */ /* 0x000fe200078e08ff */
[----:B------:R-:W-:Y:S01]  /*02f0*/  IMAD R25, R24, R3, R25 ;  /* 0x0000000318197224 */ /* 0x000fe200078e0219 */
[----:B------:R-:W-:-:S02]  /*0300*/  LEA R24, R14, R13, 0x1 ;  /* 0x0000000d0e187211 */ /* 0x000fc400078e08ff */
[C---:B------:R-:W-:Y:S02]  /*0310*/  LEA R16, R14.reuse, R15, 0x1 ;  /* 0x0000000f0e107211 */ /* 0x040fe400078e08ff */
[C---:B------:R-:W-:Y:S02]  /*0320*/  LEA R26, R14.reuse, R17, 0x1 ;  /* 0x000000110e1a7211 */ /* 0x040fe400078e08ff */
[C---:B------:R-:W-:Y:S02]  /*0330*/  LEA R28, R14.reuse, R19, 0x1 ;  /* 0x000000130e1c7211 */ /* 0x040fe400078e08ff */
[C---:B------:R-:W-:Y:S02]  /*0340*/  LEA R30, R14.reuse, R21, 0x1 ;  /* 0x000000150e1e7211 */ /* 0x040fe400078e08ff */
[C---:B------:R-:W-:Y:S02]  /*0350*/  LEA R32, R14.reuse, R23, 0x1 ;  /* 0x000000170e207211 */ /* 0x040fe400078e08ff */
[----:B------:R-:W-:-:S02]  /*0360*/  LEA R14, R14, R25, 0x1 ;  /* 0x000000190e0e7211 */ /* 0x000fc400078e08ff */
[----:B------:R-:W-:Y:S02]  /*0370*/  MOV R15, RZ ;  /* 0x000000ff000f7202 */ /* 0x000fe40000000f00 */
[----:B------:R-:W-:Y:S02]  /*0380*/  MOV R2, R7 ;  /* 0x0000000700027202 */ /* 0x000fe40000000f00 */
[----:B------:R-:W-:-:S07]  /*0390*/  IADD3 R13, PT, PT, -R8, RZ, RZ ;  /* 0x000000ff080d7210 */ /* 0x000fce0007ffe1ff */
.L_x_2:
[----:B------:R-:W0:Y:S08]  /*03a0*/  LDC.64 R22, c[0x0][0x380] ;  /* 0x0000e000ff167b82 */ /* 0x000e300000000a00 */
[----:B------:R-:W1:Y:S01]  /*03b0*/  LDC.64 R20, c[0x0][0x388] ;  /* 0x0000e200ff147b82 */ /* 0x000e620000000a00 */
[----:B0-----:R-:W-:-:S05]  /*03c0*/  IMAD.WIDE.U32 R18, R2, 0x4, R22 ;  /* 0x0000000402127825 */ /* 0x001fca00078e0016 */
[----:B------:R-:W2:Y:S01]  /*03d0*/  LDG.E R25, desc[UR8][R18.64] ;  /* 0x0000000812197981 */ /* 0x000ea2000c1e1900 */
[----:B-1----:R-:W-:-:S05]  /*03e0*/  IMAD.WIDE.U32 R36, R34, 0x4, R20 ;  /* 0x0000000422247825 */ /* 0x002fca00078e0014 */
[----:B------:R0:W3:Y:S01]  /*03f0*/  LDG.E R27, desc[UR8][R36.64] ;  /* 0x00000008241b7981 */ /* 0x0000e2000c1e1900 */
[----:B------:R-:W-:-:S05]  /*0400*/  IADD3 R17, PT, PT, R2, 0x2, RZ ;  /* 0x0000000202117810 */ /* 0x000fca0007ffe0ff */
[----:B0-----:R-:W-:Y:S01]  /*0410*/  IMAD.WIDE.U32 R36, R17, 0x4, R22 ;  /* 0x0000000411247825 */ /* 0x001fe200078e0016 */
[----:B--2---:R-:W-:Y:S04]  /*0420*/  STS [R10], R25 ;  /* 0x000000190a007388 */ /* 0x004fe80000000800 */
[----:B---3--:R-:W-:Y:S01]  /*0430*/  STS [R11], R27 ;  /* 0x0000001b0b007388 */ /* 0x008fe20000000800 */
[----:B------:R-:W-:Y:S06]  /*0440*/  BAR.SYNC.DEFER_BLOCKING 0x0 ;  /* 0x0000000000007b1d */ /* 0x000fec0000010000 */
[----:B------:R-:W-:Y:S04]  /*0450*/  LDS R29, [R12] ;  /* 0x000000000c1d7984 */ /* 0x000fe80000000800 */
[----:B------:R-:W-:Y:S04]  /*0460*/  LDS R17, [R12+0x8] ;  /* 0x000008000c117984 */ /* 0x000fe80000000800 */
[----:B------:R-:W0:Y:S01]  /*0470*/  LDS.64 R18, [R9] ;  /* 0x0000000009127984 */ /* 0x000e220000000a00 */
[----:B------:R-:W-:Y:S06]  /*0480*/  BAR.SYNC.DEFER_BLOCKING 0x0 ;  /* 0x0000000000007b1d */ /* 0x000fec0000010000 */
[----:B------:R1:W2:Y:S02]  /*0490*/  LDG.E R31, desc[UR8][R36.64] ;  /* 0x00000008241f7981 */ /* 0x0002a4000c1e1900 */
[----:B-1----:R-:W-:-:S05]  /*04a0*/  IMAD.WIDE.U32 R36, R14, 0x4, R20 ;  /* 0x000000040e247825 */ /* 0x002fca00078e0014 */
[----:B------:R1:W3:Y:S01]  /*04b0*/  LDG.E R33, desc[UR8][R36.64] ;  /* 0x0000000824217981 */ /* 0x0002e2000c1e1900 */
[----:B0-----:R-:W-:Y:S01]  /*04c0*/  FFMA R18, R18, R29, R15 ;  /* 0x0000001d12127223 */ /* 0x001fe2000000000f */
[----:B------:R-:W-:-:S03]  /*04d0*/  IADD3 R15, PT, PT, R2, 0x4, RZ ;  /* 0x00000004020f7810 */ /* 0x000fc60007ffe0ff */
[----:B------:R-:W-:Y:S02]  /*04e0*/  FFMA R17, R17, R19, R18 ;  /* 0x0000001311117223 */ /* 0x000fe40000000012 */
[----:B-1----:R-:W-:Y:S01]  /*04f0*/  IMAD.WIDE.U32 R36, R15, 0x4, R22 ;  /* 0x000000040f247825 */ /* 0x002fe200078e0016 */
        /* <DEDUP_REMOVED lines=66> */
[----:B------:R-:W-:-:S05]  /*0920*/  IADD3 R29, PT, PT, R2, 0xe, RZ ;  /* 0x0000000e021d7810 */ /* 0x000fca0007ffe0ff */
[----:B-1----:R-:W-:-:S04]  /*0930*/  IMAD.WIDE.U32 R36, R29, 0x4, R22 ;  /* 0x000000041d247825 */ /* 0x002fc800078e0016 */
[----:B------:R-:W-:Y:S01]  /*0940*/  IMAD.WIDE.U32 R22, R24, 0x4, R20 ;  /* 0x0000000418167825 */ /* 0x000fe200078e0014 */
[----:B--2---:R-:W-:Y:S04]  /*0950*/  STS [R10], R35 ;  /* 0x000000230a007388 */ /* 0x004fe80000000800 */
[----:B---3--:R-:W-:Y:S01]  /*0960*/  STS [R11], R27 ;  /* 0x0000001b0b007388 */ /* 0x008fe20000000800 */
[----:B------:R-:W-:Y:S06]  /*0970*/  BAR.SYNC.DEFER_BLOCKING 0x0 ;  /* 0x0000000000007b1d */ /* 0x000fec0000010000 */
[----:B------:R-:W-:Y:S04]  /*0980*/  LDS R29, [R12] ;  /* 0x000000000c1d7984 */ /* 0x000fe80000000800 */
[----:B------:R-:W-:Y:S04]  /*0990*/  LDS R27, [R12+0x8] ;  /* 0x000008000c1b7984 */ /* 0x000fe80000000800 */
[----:B------:R-:W1:Y:S01]  /*09a0*/  LDS.64 R20, [R9] ;  /* 0x0000000009147984 */ /* 0x000e620000000a00 */
[----:B------:R-:W-:Y:S06]  /*09b0*/  BAR.SYNC.DEFER_BLOCKING 0x0 ;  /* 0x0000000000007b1d */ /* 0x000fec0000010000 */
[----:B------:R-:W2:Y:S04]  /*09c0*/  LDG.E R37, desc[UR8][R36.64] ;  /* 0x0000000824257981 */ /* 0x000ea8000c1e1900 */
[----:B------:R-:W3:Y:S01]  /*09d0*/  LDG.E R36, desc[UR8][R22.64] ;  /* 0x0000000816247981 */ /* 0x000ee2000c1e1900 */
[----:B0-----:R-:W-:Y:S01]  /*09e0*/  FFMA R18, R18, R17, R15 ;  /* 0x0000001112127223 */ /* 0x001fe2000000000f */
[----:B------:R-:W-:-:S03]  /*09f0*/  IADD3 R13, PT, PT, R13, 0x8, RZ ;  /* 0x000000080d0d7810 */ /* 0x000fc60007ffe0ff */
[----:B------:R-:W-:Y:S01]  /*0a00*/  FFMA R19, R25, R19, R18 ;  /* 0x0000001319137223 */ /* 0x000fe20000000012 */
[----:B------:R-:W-:-:S03]  /*0a10*/  ISETP.NE.AND P0, PT, R13, RZ, PT ;  /* 0x000000ff0d00720c */ /* 0x000fc60003f05270 */
[----:B-1----:R-:W-:-:S04]  /*0a20*/  FFMA R20, R20, R29, R19 ;  /* 0x0000001d14147223 */ /* 0x002fc80000000013 */
[----:B------:R-:W-:Y:S01]  /*0a30*/  FFMA R21, R27, R21, R20 ;  /* 0x000000151b157223 */ /* 0x000fe20000000014 */
[----:B------:R-:W-:Y:S02]  /*0a40*/  IADD3 R2, PT, PT, R2, 0x10, RZ ;  /* 0x0000001002027810 */ /* 0x000fe40007ffe0ff */
[C---:B------:R-:W-:Y:S02]  /*0a50*/  LEA R34, R3.reuse, R34, 0x4 ;  /* 0x0000002203227211 */ /* 0x040fe400078e20ff */
[C---:B------:R-:W-:Y:S02]  /*0a60*/  LEA R14, R3.reuse, R14, 0x4 ;  /* 0x0000000e030e7211 */ /* 0x040fe400078e20ff */
[C---:B------:R-:W-:Y:S02]  /*0a70*/  LEA R32, R3.reuse, R32, 0x4 ;  /* 0x0000002003207211 */ /* 0x040fe400078e20ff */
[C---:B------:R-:W-:Y:S02]  /*0a80*/  LEA R30, R3.reuse, R30, 0x4 ;  /* 0x0000001e031e7211 */ /* 0x040fe400078e20ff */
[----:B------:R-:W-:-:S02]  /*0a90*/  LEA R28, R3, R28, 0x4 ;  /* 0x0000001c031c7211 */ /* 0x000fc400078e20ff */
[C---:B------:R-:W-:Y:S02]  /*0aa0*/  LEA R26, R3.reuse, R26, 0x4 ;  /* 0x0000001a031a7211 */ /* 0x040fe400078e20ff */
[C---:B------:R-:W-:Y:S02]  /*0ab0*/  LEA R24, R3.reuse, R24, 0x4 ;  /* 0x0000001803187211 */ /* 0x040fe400078e20ff */
[----:B------:R-:W-:Y:S01]  /*0ac0*/  LEA R16, R3, R16, 0x4 ;  /* 0x0000001003107211 */ /* 0x000fe200078e20ff */
[----:B--2---:R-:W-:Y:S04]  /*0ad0*/  STS [R10], R37 ;  /* 0x000000250a007388 */ /* 0x004fe80000000800 */
[----:B---3--:R-:W-:Y:S01]  /*0ae0*/  STS [R11], R36 ;  /* 0x000000240b007388 */ /* 0x008fe20000000800 */
[----:B------:R-:W-:Y:S06]  /*0af0*/  BAR.SYNC.DEFER_BLOCKING 0x0 ;  /* 0x0000000000007b1d */ /* 0x000fec0000010000 */
[----:B------:R-:W-:Y:S04]  /*0b00*/  LDS R33, [R12] ;  /* 0x000000000c217984 */ /* 0x000fe80000000800 */
[----:B------:R-:W0:Y:S04]  /*0b10*/  LDS.64 R22, [R9] ;  /* 0x0000000009167984 */ /* 0x000e280000000a00 */
[----:B------:R-:W1:Y:S01]  /*0b20*/  LDS R31, [R12+0x8] ;  /* 0x000008000c1f7984 */ /* 0x000e620000000800 */
[----:B0-----:R-:W-:-:S04]  /*0b30*/  FFMA R22, R22, R33, R21 ;  /* 0x0000002116167223 */ /* 0x001fc80000000015 */
[----:B-1----:R-:W-:Y:S01]  /*0b40*/  FFMA R15, R31, R23, R22 ;  /* 0x000000171f0f7223 */ /* 0x002fe20000000016 */
[----:B------:R-:W-:Y:S06]  /*0b50*/  BAR.SYNC.DEFER_BLOCKING 0x0 ;  /* 0x0000000000007b1d */ /* 0x000fec0000010000 */
[----:B------:R-:W-:Y:S05]  /*0b60*/  @P0 BRA `(.L_x_2) ;  /* 0xfffffff8000c0947 */ /* 0x000fea000383ffff */
.L_x_1:
[----:B------:R-:W-:-:S13]  /*0b70*/  LOP3.LUT P0, R13, R5, 0x7, RZ, 0xc0, !PT ;  /* 0x00000007050d7812 */ /* 0x000fda000780c0ff */
[----:B------:R-:W-:Y:S05]  /*0b80*/  @!P0 BRA `(.L_x_0) ;  /* 0x0000000800108947 */ /* 0x000fea0003800000 */
[----:B------:R-:W-:Y:S02]  /*0b90*/  ISETP.GE.U32.AND P0, PT, R13, 0x4, PT ;  /* 0x000000040d00780c */ /* 0x000fe40003f06070 */
[----:B------:R-:W-:-:S04]  /*0ba0*/  LOP3.LUT R2, R5, 0x3, RZ, 0xc0, !PT ;  /* 0x0000000305027812 */ /* 0x000fc800078ec0ff */
[----:B------:R-:W-:-:S07]  /*0bb0*/  ISETP.NE.AND P1, PT, R2, RZ, PT ;  /* 0x000000ff0200720c */ /* 0x000fce0003f25270 */
[----:B------:R-:W-:Y:S06]  /*0bc0*/  @!P0 BRA `(.L_x_3) ;  /* 0x0000000400108947 */ /* 0x000fec0003800000 */
[----:B------:R-:W0:Y:S01]  /*0bd0*/  LDC.64 R16, c[0x0][0x380] ;  /* 0x0000e000ff107b82 */ /* 0x000e220000000a00 */
[C---:B------:R-:W-:Y:S02]  /*0be0*/  LEA R30, R8.reuse, R0, 0x1 ;  /* 0x00000000081e7211 */ /* 0x040fe400078e08ff */
[----:B------:R-:W-:-:S03]  /*0bf0*/  LEA R33, R8, R7, 0x1 ;  /* 0x0000000708217211 */ /* 0x000fc600078e08ff */
[----:B------:R-:W-:Y:S02]  /*0c00*/  IMAD R21, R30, R3, R6 ;  /* 0x000000031e157224 */ /* 0x000fe400078e0206 */
[----:B------:R-:W1:Y:S01]  /*0c10*/  LDC.64 R18, c[0x0][0x388] ;  /* 0x0000e200ff127b82 */ /* 0x000e620000000a00 */
[----:B0-----:R-:W-:-:S06]  /*0c20*/  IMAD.WIDE.U32 R22, R33, 0x4, R16 ;  /* 0x0000000421167825 */ /* 0x001fcc00078e0010 */
[----:B------:R-:W2:Y:S01]  /*0c30*/  LDG.E R23, desc[UR8][R22.64] ;  /* 0x0000000816177981 */ /* 0x000ea2000c1e1900 */
[----:B-1----:R-:W-:-:S05]  /*0c40*/  IMAD.WIDE.U32 R20, R21, 0x4, R18 ;  /* 0x0000000415147825 */ /* 0x002fca00078e0012 */
[----:B------:R-:W3:Y:S01]  /*0c50*/  LDG.E R24, desc[UR8][R20.64] ;  /* 0x0000000814187981 */ /* 0x000ee2000c1e1900 */
[----:B------:R-:W-:-:S05]  /*0c60*/  IADD3 R13, PT, PT, R30, 0x2, RZ ;  /* 0x000000021e0d7810 */ /* 0x000fca0007ffe0ff */
[----:B------:R-:W-:-:S04]  /*0c70*/  IMAD R13, R13, R3, R6 ;  /* 0x000000030d0d7224 */ /* 0x000fc800078e0206 */
[----:B------:R-:W-:Y:S01]  /*0c80*/  IMAD.WIDE.U32 R26, R13, 0x4, R18 ;  /* 0x000000040d1a7825 */ /* 0x000fe200078e0012 */
[----:B------:R-:W-:-:S05]  /*0c90*/  IADD3 R29, PT, PT, R33, 0x2, RZ ;  /* 0x00000002211d7810 */ /* 0x000fca0007ffe0ff */
[----:B------:R-:W-:Y:S01]  /*0ca0*/  IMAD.WIDE.U32 R28, R29, 0x4, R16 ;  /* 0x000000041d1c7825 */ /* 0x000fe200078e0010 */
[----:B--2---:R0:W-:Y:S04]  /*0cb0*/  STS [R10], R23 ;  /* 0x000000170a007388 */ /* 0x0041e80000000800 */
[----:B---3--:R1:W-:Y:S01]  /*0cc0*/  STS [R11], R24 ;  /* 0x000000180b007388 */ /* 0x0083e20000000800 */
[----:B------:R-:W-:Y:S06]  /*0cd0*/  BAR.SYNC.DEFER_BLOCKING 0x0 ;  /* 0x0000000000007b1d */ /* 0x000fec0000010000 */
[----:B------:R-:W-:Y:S04]  /*0ce0*/  LDS R13, [R12] ;  /* 0x000000000c0d7984 */ /* 0x000fe80000000800 */
[----:B------:R-:W-:Y:S04]  /*0cf0*/  LDS R14, [R12+0x8] ;  /* 0x000008000c0e7984 */ /* 0x000fe80000000800 */
[----:B------:R-:W2:Y:S01]  /*0d00*/  LDS.64 R20, [R9] ;  /* 0x0000000009147984 */ /* 0x000ea20000000a00 */
[----:B------:R-:W-:Y:S06]  /*0d10*/  BAR.SYNC.DEFER_BLOCKING 0x0 ;  /* 0x0000000000007b1d */ /* 0x000fec0000010000 */
[----:B------:R-:W3:Y:S04]  /*0d20*/  LDG.E R35, desc[UR8][R28.64] ;  /* 0x000000081c237981 */ /* 0x000ee8000c1e1900 */
[----:B------:R-:W4:Y:S01]  /*0d30*/  LDG.E R32, desc[UR8][R26.64] ;  /* 0x000000081a207981 */ /* 0x000f22000c1e1900 */
[----:B------:R-:W-:-:S02]  /*0d40*/  IADD3 R22, PT, PT, R30, 0x4, RZ ;  /* 0x000000041e167810 */ /* 0x000fc40007ffe0ff */
[----:B0-----:R-:W-:-:S03]  /*0d50*/  IADD3 R23, PT, PT, R33, 0x4, RZ ;  /* 0x0000000421177810 */ /* 0x001fc60007ffe0ff */
[----:B------:R-:W-:Y:S02]  /*0d60*/  IMAD R25, R22, R3, R6 ;  /* 0x0000000316197224 */ /* 0x000fe400078e0206 */
[----:B------:R-:W-:-:S04]  /*0d70*/  IMAD.WIDE.U32 R22, R23, 0x4, R16 ;  /* 0x0000000417167825 */ /* 0x000fc800078e0010 */
[----:B-1----:R-:W-:Y:S01]  /*0d80*/  IMAD.WIDE.U32 R24, R25, 0x4, R18 ;  /* 0x0000000419187825 */ /* 0x002fe200078e0012 */
[----:B---3--:R0:W-:Y:S04]  /*0d90*/  STS [R10], R35 ;  /* 0x000000230a007388 */ /* 0x0081e80000000800 */
[----:B----4-:R-:W-:Y:S01]  /*0da0*/  STS [R11], R32 ;  /* 0x000000200b007388 */ /* 0x010fe20000000800 */
[----:B------:R-:W-:Y:S06]  /*0db0*/  BAR.SYNC.DEFER_BLOCKING 0x0 ;  /* 0x0000000000007b1d */ /* 0x000fec0000010000 */
[----:B------:R-:W-:Y:S04]  /*0dc0*/  LDS R31, [R12] ;  /* 0x000000000c1f7984 */ /* 0x000fe80000000800 */
[----:B------:R-:W-:Y:S04]  /*0dd0*/  LDS R28, [R12+0x8] ;  /* 0x000008000c1c7984 */ /* 0x000fe80000000800 */
[----:B------:R-:W1:Y:S01]  /*0de0*/  LDS.64 R26, [R9] ;  /* 0x00000000091a7984 */ /* 0x000e620000000a00 */
[----:B------:R-:W-:Y:S06]  /*0df0*/  BAR.SYNC.DEFER_BLOCKING 0x0 ;  /* 0x0000000000007b1d */ /* 0x000fec0000010000 */
[----:B------:R-:W3:Y:S04]  /*0e00*/  LDG.E R29, desc[UR8][R22.64] ;  /* 0x00000008161d7981 */ /* 0x000ee8000c1e1900 */
[----:B------:R-:W4:Y:S01]  /*0e10*/  LDG.E R24, desc[UR8][R24.64] ;  /* 0x0000000818187981 */ /* 0x000f22000c1e1900 */
[----:B------:R-:W-:-:S02]  /*0e20*/  IADD3 R30, PT, PT, R30, 0x6, RZ ;  /* 0x000000061e1e7810 */ /* 0x000fc40007ffe0ff */
[----:B------:R-:W-:-:S03]  /*0e30*/  IADD3 R33, PT, PT, R33, 0x6, RZ ;  /* 0x0000000621217810 */ /* 0x000fc60007ffe0ff */
[----:B0-----:R-:W-:Y:S02]  /*0e40*/  IMAD R35, R30, R3, R6 ;  /* 0x000000031e237224 */ /* 0x001fe400078e0206 */
[----:B------:R-:W-:-:S04]  /*0e50*/  IMAD.WIDE.U32 R16, R33, 0x4, R16 ;  /* 0x0000000421107825 */ /* 0x000fc800078e0010 */
[----:B------:R-:W-:Y:S01]  /*0e60*/  IMAD.WIDE.U32 R18, R35, 0x4, R18 ;  /* 0x0000000423127825 */ /* 0x000fe200078e0012 */
[----:B---3--:R-:W-:Y:S04]  /*0e70*/  STS [R10], R29 ;  /* 0x0000001d0a007388 */ /* 0x008fe80000000800 */
[----:B----4-:R-:W-:Y:S01]  /*0e80*/  STS [R11], R24 ;  /* 0x000000180b007388 */ /* 0x010fe20000000800 */
[----:B------:R-:W-:Y:S06]  /*0e90*/  BAR.SYNC.DEFER_BLOCKING 0x0 ;  /* 0x0000000000007b1d */ /* 0x000fec0000010000 */
[----:B------:R-:W-:Y:S04]  /*0ea0*/  LDS R33, [R12] ;  /* 0x000000000c217984 */ /* 0x000fe80000000800 */
[----:B------:R-:W-:Y:S04]  /*0eb0*/  LDS R30, [R12+0x8] ;  /* 0x000008000c1e7984 */ /* 0x000fe80000000800 */
[----:B------:R-:W0:Y:S01]  /*0ec0*/  LDS.64 R22, [R9] ;  /* 0x0000000009167984 */ /* 0x000e220000000a00 */
[----:B------:R-:W-:Y:S06]  /*0ed0*/  BAR.SYNC.DEFER_BLOCKING 0x0 ;  /* 0x0000000000007b1d */ /* 0x000fec0000010000 */
[----:B------:R-:W3:Y:S04]  /*0ee0*/  LDG.E R17, desc[UR8][R16.64] ;  /* 0x0000000810117981 */ /* 0x000ee8000c1e1900 */
[----:B------:R-:W4:Y:S01]  /*0ef0*/  LDG.E R18, desc[UR8][R18.64] ;  /* 0x0000000812127981 */ /* 0x000f22000c1e1900 */
[----:B--2---:R-:W-:-:S04]  /*0f00*/  FFMA R13, R20, R13, R15 ;  /* 0x0000000d140d7223 */ /* 0x004fc8000000000f */
[----:B------:R-:W-:-:S04]  /*0f10*/  FFMA R13, R14, R21, R13 ;  /* 0x000000150e0d7223 */ /* 0x000fc8000000000d */
[----:B-1----:R-:W-:-:S04]  /*0f20*/  FFMA R13, R26, R31, R13 ;  /* 0x0000001f1a0d7223 */ /* 0x002fc8000000000d */
[----:B------:R-:W-:-:S04]  /*0f30*/  FFMA R13, R28, R27, R13 ;  /* 0x0000001b1c0d7223 */ /* 0x000fc8000000000d */
[----:B0-----:R-:W-:-:S04]  /*0f40*/  FFMA R13, R22, R33, R13 ;  /* 0x00000021160d7223 */ /* 0x001fc8000000000d */
[----:B------:R-:W-:Y:S01]  /*0f50*/  FFMA R13, R30, R23, R13 ;  /* 0x000000171e0d7223 */ /* 0x000fe2000000000d */
[----:B------:R-:W-:-:S04]  /*0f60*/  LEA R8, R8, -R8, 0x1 ;  /* 0x8000000808087211 */ /* 0x000fc800078e08ff */
[----:B------:R-:W-:Y:S01]  /*0f70*/  IADD3 R8, PT, PT, R8, 0x4, RZ ;  /* 0x0000000408087810 */ /* 0x000fe20007ffe0ff */
[----:B---3--:R-:W-:Y:S04]  /*0f80*/  STS [R10], R17 ;  /* 0x000000110a007388 */ /* 0x008fe80000000800 */
[----:B----4-:R-:W-:Y:S01]  /*0f90*/  STS [R11], R18 ;  /* 0x000000120b007388 */ /* 0x010fe20000000800 */
[----:B------:R-:W-:Y:S06]  /*0fa0*/  BAR.SYNC.DEFER_BLOCKING 0x0 ;  /* 0x0000000000007b1d */ /* 0x000fec0000010000 */
[----:B------:R-:W-:Y:S04]  /*0fb0*/  LDS R29, [R12] ;  /* 0x000000000c1d7984 */ /* 0x000fe80000000800 */
[----:B------:R-:W0:Y:S04]  /*0fc0*/  LDS.64 R24, [R9] ;  /* 0x0000000009187984 */ /* 0x000e280000000a00 */
[----:B------:R-:W1:Y:S01]  /*0fd0*/  LDS R35, [R12+0x8] ;  /* 0x000008000c237984 */ /* 0x000e620000000800 */
[----:B0-----:R-:W-:-:S04]  /*0fe0*/  FFMA R24, R24, R29, R13 ;  /* 0x0000001d18187223 */ /* 0x001fc8000000000d */
[----:B-1----:R-:W-:Y:S01]  /*0ff0*/  FFMA R15, R35, R25, R24 ;  /* 0x00000019230f7223 */ /* 0x002fe20000000018 */
[----:B------:R-:W-:Y:S06]  /*1000*/  BAR.SYNC.DEFER_BLOCKING 0x0 ;  /* 0x0000000000007b1d */ /* 0x000fec0000010000 */
.L_x_3:
[----:B------:R-:W-:Y:S05]  /*1010*/  @!P1 BRA `(.L_x_0) ;  /* 0x0000000000ec9947 */ /* 0x000fea0003800000 */
[----:B------:R-:W-:Y:S02]  /*1020*/  ISETP.NE.AND P0, PT, R2, 0x1, PT ;  /* 0x000000010200780c */ /* 0x000fe40003f05270 */
[----:B------:R-:W-:-:S04]  /*1030*/  LOP3.LUT R5, R5, 0x1, RZ, 0xc0, !PT ;  /* 0x0000000105057812 */ /* 0x000fc800078ec0ff */
[----:B------:R-:W-:-:S07]  /*1040*/  ISETP.NE.U32.AND P1, PT, R5, 0x1, PT ;  /* 0x000000010500780c */ /* 0x000fce0003f25070 */
        /* <DEDUP_REMOVED lines=8> */
[----:B-1----:R-:W-:-:S06]  /*10d0*/  IMAD.WIDE.U32 R22, R23, 0x4, R18 ;  /* 0x0000000417167825 */ /* 0x002fcc00078e0012 */
[----:B------:R-:W3:Y:S01]  /*10e0*/  LDG.E R22, desc[UR8][R22.64] ;  /* 0x0000000816167981 */ /* 0x000ee2000c1e1900 */
[----:B------:R-:W-:Y:S02]  /*10f0*/  IADD3 R2, PT, PT, R2, 0x2, RZ ;  /* 0x0000000202027810 */ /* 0x000fe40007ffe0ff */
[----:B------:R-:W-:-:S03]  /*1100*/  IADD3 R5, PT, PT, R5, 0x2, RZ ;  /* 0x0000000205057810 */ /* 0x000fc60007ffe0ff */
[----:B------:R-:W-:Y:S02]  /*1110*/  IMAD R25, R2, R3, R6 ;  /* 0x0000000302197224 */ /* 0x000fe400078e0206 */
[----:B------:R-:W-:-:S04]  /*1120*/  IMAD.WIDE.U32 R16, R5, 0x4, R16 ;  /* 0x0000000405107825 */ /* 0x000fc800078e0010 */
[----:B------:R-:W-:Y:S01]  /*1130*/  IMAD.WIDE.U32 R24, R25, 0x4, R18 ;  /* 0x0000000419187825 */ /* 0x000fe200078e0012 */
[----:B--2---:R-:W-:Y:S04]  /*1140*/  STS [R10], R21 ;  /* 0x000000150a007388 */ /* 0x004fe80000000800 */
[----:B---3--:R-:W-:Y:S01]  /*1150*/  STS [R11], R22 ;  /* 0x000000160b007388 */ /* 0x008fe20000000800 */
[----:B------:R-:W-:Y:S06]  /*1160*/  BAR.SYNC.DEFER_BLOCKING 0x0 ;  /* 0x0000000000007b1d */ /* 0x000fec0000010000 */
[----:B------:R-:W-:Y:S04]  /*1170*/  LDS R2, [R12] ;  /* 0x000000000c027984 */ /* 0x000fe80000000800 */
[----:B------:R-:W-:Y:S04]  /*1180*/  LDS R5, [R12+0x8] ;  /* 0x000008000c057984 */ /* 0x000fe80000000800 */
[----:B------:R-:W0:Y:S01]  /*1190*/  LDS.64 R18, [R9] ;  /* 0x0000000009127984 */ /* 0x000e220000000a00 */
[----:B------:R-:W-:Y:S06]  /*11a0*/  BAR.SYNC.DEFER_BLOCKING 0x0 ;  /* 0x0000000000007b1d */ /* 0x000fec0000010000 */
[----:B------:R-:W2:Y:S04]  /*11b0*/  LDG.E R17, desc[UR8][R16.64] ;  /* 0x0000000810117981 */ /* 0x000ea8000c1e1900 */
[----:B------:R-:W3:Y:S01]  /*11c0*/  LDG.E R24, desc[UR8][R24.64] ;  /* 0x0000000818187981 */ /* 0x000ee2000c1e1900 */
[----:B0-----:R-:W-:-:S04]  /*11d0*/  FFMA R2, R18, R2, R15 ;  /* 0x0000000212027223 */ /* 0x001fc8000000000f */
[----:B------:R-:W-:Y:S01]  /*11e0*/  FFMA R5, R5, R19, R2 ;  /* 0x0000001305057223 */ /* 0x000fe20000000002 */
[----:B------:R-:W-:-:S04]  /*11f0*/  LEA R8, R8, -R8, 0x1 ;  /* 0x8000000808087211 */ /* 0x000fc800078e08ff */
[----:B------:R-:W-:Y:S01]  /*1200*/  IADD3 R8, PT, PT, R8, 0x2, RZ ;  /* 0x0000000208087810 */ /* 0x000fe20007ffe0ff */
        /* <DEDUP_REMOVED lines=9> */
.L_x_4:
[----:B------:R-:W-:Y:S05]  /*12a0*/  @P1 BRA `(.L_x_0) ;  /* 0x0000000000481947 */ /* 0x000fea0003800000 */
        /* <DEDUP_REMOVED lines=8> */
[----:B------:R-:W3:Y:S04]  /*1330*/  LDG.E R18, desc[UR8][R18.64] ;  /* 0x0000000812127981 */ /* 0x000ee8000c1e1900 */
        /* <DEDUP_REMOVED lines=9> */
.L_x_0:
[----:B------:R-:W0:Y:S01]  /*13d0*/  LDC.64 R8, c[0x0][0x390] ;  /* 0x0000e400ff087b82 */ /* 0x000e220000000a00 */
[----:B------:R-:W-:-:S04]  /*13e0*/  IMAD R3, R4, R3, R6 ;  /* 0x0000000304037224 */ /* 0x000fc800078e0206 */
[----:B0-----:R-:W-:-:S05]  /*13f0*/  IMAD.WIDE.U32 R2, R3, 0x4, R8 ;  /* 0x0000000403027825 */ /* 0x001fca00078e0008 */
[----:B------:R-:W-:Y:S01]  /*1400*/  STG.E desc[UR8][R2.64], R15 ;  /* 0x0000000f02007986 */ /* 0x000fe2000c101908 */
[----:B------:R-:W-:Y:S05]  /*1410*/  EXIT ;  /* 0x000000000000794d */ /* 0x000fea0003800000 */
.L_x_5:
[----:B------:R-:W-:-:S00]  /*1420*/  BRA `(.L_x_5) ;  /* 0xfffffffc00fc7947 */ /* 0x000fc0000383ffff */
[----:B------:R-:W-:-:S00]  /*1430*/  NOP ;  /* 0x0000000000007918 */ /* 0x000fc00000000000 */
        /* <DEDUP_REMOVED lines=12> */
.L_x_11:


//--------------------- .text._Z9MatrixMulPfS_S_i --------------------------
	.section	.text._Z9MatrixMulPfS_S_i,"ax",@progbits
	.align	128
        .global         _Z9MatrixMulPfS_S_i
        .type           _Z9MatrixMulPfS_S_i,@function
        .size           _Z9MatrixMulPfS_S_i,(.L_x_12 - _Z9MatrixMulPfS_S_i)
        .other          _Z9MatrixMulPfS_S_i,@"STO_CUDA_ENTRY STV_DEFAULT"
_Z9MatrixMulPfS_S_i:
.text._Z9MatrixMulPfS_S_i:
[----:B------:R-:W-:Y:S08]  /*0000*/  LDC R1, c[0x0][0x37c] ;  /* 0x0000df00ff017b82 */ /* 0x000ff00000000800 */
[----:B------:R-:W0:Y:S02]  /*0010*/  LDC R0, c[0x0][0x398] ;  /* 0x0000e600ff007b82 */ /* 0x000e240000000800 */
[----:B0-----:R-:W-:-:S13]  /*0020*/  ISETP.GE.AND P0, PT, R0, 0x1, PT ;  /* 0x000000010000780c */ /* 0x001fda0003f06270 */
[----:B------:R-:W-:Y:S05]  /*0030*/  @!P0 EXIT ;  /* 0x000000000000894d */ /* 0x000fea0003800000 */
[----:B------:R-:W0:Y:S01]  /*0040*/  S2R R3, SR_TID.Y ;  /* 0x0000000000037919 */ /* 0x000e220000002200 */
[----:B------:R-:W1:Y:S01]  /*0050*/  LDC.64 R12, c[0x0][0x390] ;  /* 0x0000e400ff0c7b82 */ /* 0x000e620000000a00 */
[----:B------:R-:W2:Y:S01]  /*0060*/  LDCU.64 UR4, c[0x0][0x358] ;  /* 0x00006b00ff0477ac */ /* 0x000ea20008000a00 */
[----:B------:R-:W-:Y:S01]  /*0070*/  ISETP.GE.U32.AND P1, PT, R0, 0x8, PT ;  /* 0x000000080000780c */ /* 0x000fe20003f26070 */
[----:B------:R-:W0:Y:S01]  /*0080*/  S2R R2, SR_CTAID.Y ;  /* 0x0000000000027919 */ /* 0x000e220000002600 */
[----:B------:R-:W-:Y:S01]  /*0090*/  HFMA2 R4, -RZ, RZ, 0, 0 ;  /* 0x00000000ff047431 */ /* 0x000fe200000001ff */
[----:B------:R-:W3:Y:S01]  /*00a0*/  S2R R6, SR_CTAID.X ;  /* 0x0000000000067919 */ /* 0x000ee20000002500 */
[----:B------:R-:W3:Y:S01]  /*00b0*/  S2R R29, SR_TID.X ;  /* 0x00000000001d7919 */ /* 0x000ee20000002100 */
[----:B0-----:R-:W-:Y:S02]  /*00c0*/  LEA R3, R2, R3, 0x1 ;  /* 0x0000000302037211 */ /* 0x001fe400078e08ff */
[----:B------:R-:W-:-:S04]  /*00d0*/  LOP3.LUT R2, R0, 0x7, RZ, 0xc0, !PT ;  /* 0x0000000700027812 */ /* 0x000fc800078ec0ff */
[----:B------:R-:W-:Y:S02]  /*00e0*/  ISETP.NE.AND P0, PT, R2, RZ, PT ;  /* 0x000000ff0200720c */ /* 0x000fe40003f05270 */
[----:B---3--:R-:W-:-:S05]  /*00f0*/  LEA R5, R6, R29, 0x1 ;  /* 0x0000001d06057211 */ /* 0x008fca00078e08ff */
[----:B------:R-:W-:-:S04]  /*0100*/  IMAD R7, R3, R0, R5 ;  /* 0x0000000003077224 */ /* 0x000fc800078e0205 */
[----:B-1----:R-:W-:-:S05]  /*0110*/  IMAD.WIDE.U32 R12, R7, 0x4, R12 ;  /* 0x00000004070c7825 */ /* 0x002fca00078e000c */
[----:B--2---:R0:W5:Y:S01]  /*0120*/  LDG.E R21, desc[UR4][R12.64] ;  /* 0x000000040c157981 */ /* 0x004162000c1e1900 */
[----:B------:R-:W-:Y:S05]  /*0130*/  @!P1 BRA `(.L_x_6) ;  /* 0x0000000400589947 */ /* 0x000fea0003800000 */
[----:B------:R-:W-:Y:S01]  /*0140*/  IADD3 R26, PT, PT, R29, R0, RZ ;  /* 0x000000001d1a7210 */ /* 0x000fe20007ffe0ff */
[C-C-:B------:R-:W-:Y:S01]  /*0150*/  IMAD R10, R0.reuse, 0x3, R29.reuse ;  /* 0x00000003000a7824 */ /* 0x140fe200078e021d */
[C---:B------:R-:W-:Y:S01]  /*0160*/  LEA R9, R0.reuse, R29, 0x2 ;  /* 0x0000001d00097211 */ /* 0x040fe200078e10ff */
[C-C-:B------:R-:W-:Y:S01]  /*0170*/  IMAD R11, R0.reuse, 0x5, R29.reuse ;  /* 0x00000005000b7824 */ /* 0x140fe200078e021d */
[C---:B------:R-:W-:Y:S01]  /*0180*/  LOP3.LUT R4, R0.reuse, 0x7ffffff8, RZ, 0xc0, !PT ;  /* 0x7ffffff800047812 */ /* 0x040fe200078ec0ff */
[--C-:B------:R-:W-:Y:S01]  /*0190*/  IMAD R27, R0, 0x6, R29.reuse ;  /* 0x00000006001b7824 */ /* 0x100fe200078e021d */
[----:B------:R-:W-:Y:S01]  /*01a0*/  LEA R26, R6, R26, 0x1 ;  /* 0x0000001a061a7211 */ /* 0x000fe200078e08ff */
[----:B------:R-:W-:Y:S01]  /*01b0*/  IMAD R29, R0, 0x7, R29 ;  /* 0x00000007001d7824 */ /* 0x000fe200078e021d */
[C---:B------:R-:W-:Y:S01]  /*01c0*/  LEA R10, R6.reuse, R10, 0x1 ;  /* 0x0000000a060a7211 */ /* 0x040fe200078e08ff */
[----:B------:R-:W-:Y:S01]  /*01d0*/  IMAD R28, R3, R0, 0x3 ;  /* 0x00000003031c7424 */ /* 0x000fe200078e0200 */
[----:B------:R-:W-:-:S02]  /*01e0*/  LEA R9, R6, R9, 0x1 ;  /* 0x0000000906097211 */ /* 0x000fc400078e08ff */
[C---:B------:R-:W-:Y:S02]  /*01f0*/  LEA R11, R6.reuse, R11, 0x1 ;  /* 0x0000000b060b7211 */ /* 0x040fe400078e08ff */
[C---:B------:R-:W-:Y:S02]  /*0200*/  LEA R27, R6.reuse, R27, 0x1 ;  /* 0x0000001b061b7211 */ /* 0x040fe400078e08ff */
[----:B------:R-:W-:Y:S02]  /*0210*/  LEA R29, R6, R29, 0x1 ;  /* 0x0000001d061d7211 */ /* 0x000fe400078e08ff */
[-C--:B------:R-:W-:Y:S02]  /*0220*/  LEA R7, R0, R5.reuse, 0x1 ;  /* 0x0000000500077211 */ /* 0x080fe400078e08ff */
[----:B------:R-:W-:Y:S02]  /*0230*/  MOV R8, R5 ;  /* 0x0000000500087202 */ /* 0x000fe40000000f00 */
[----:B------:R-:W-:-:S07]  /*0240*/  IADD3 R6, PT, PT, -R4, RZ, RZ ;  /* 0x000000ff04067210 */ /* 0x000fce0007ffe1ff */
.L_x_7:
[----:B-1----:R-:W1:Y:S01]  /*0250*/  LDC.64 R16, c[0x0][0x380] ;  /* 0x0000e000ff107b82 */ /* 0x002e620000000a00 */
[----:B------:R-:W-:-:S07]  /*0260*/  IADD3 R25, PT, PT, R28, -0x3, RZ ;  /* 0xfffffffd1c197810 */ /* 0x000fce0007ffe0ff */
[----:B------:R-:W2:Y:S01]  /*0270*/  LDC.64 R14, c[0x0][0x388] ;  /* 0x0000e200ff0e7b82 */ /* 0x000ea20000000a00 */
[----:B-1----:R-:W-:-:S06]  /*0280*/  IMAD.WIDE.U32 R24, R25, 0x4, R16 ;  /* 0x0000000419187825 */ /* 0x002fcc00078e0010 */
[----:B------:R-:W3:Y:S01]  /*0290*/  LDG.E R24, desc[UR4][R24.64] ;  /* 0x0000000418187981 */ /* 0x000ee2000c1e1900 */
[----:B--2---:R-:W-:-:S06]  /*02a0*/  IMAD.WIDE.U32 R18, R8, 0x4, R14 ;  /* 0x0000000408127825 */ /* 0x004fcc00078e000e */
[----:B------:R-:W3:Y:S01]  /*02b0*/  LDG.E R19, desc[UR4][R18.64] ;  /* 0x0000000412137981 */ /* 0x000ee2000c1e1900 */
[----:B------:R-:W-:Y:S01]  /*02c0*/  IADD3 R23, PT, PT, R28, -0x2, RZ ;  /* 0xfffffffe1c177810 */ /* 0x000fe20007ffe0ff */
[----:B---3-5:R-:W-:-:S04]  /*02d0*/  FFMA R19, R24, R19, R21 ;  /* 0x0000001318137223 */ /* 0x028fc80000000015 */
[----:B------:R-:W-:-:S04]  /*02e0*/  IMAD.WIDE.U32 R20, R23, 0x4, R16 ;  /* 0x0000000417147825 */ /* 0x000fc800078e0010 */
[----:B------:R-:W-:Y:S01]  /*02f0*/  IMAD.WIDE.U32 R22, R26, 0x4, R14 ;  /* 0x000000041a167825 */ /* 0x000fe200078e000e */
[----:B------:R1:W-:Y:S04]  /*0300*/  STG.E desc[UR4][R12.64], R19 ;  /* 0x000000130c007986 */ /* 0x0003e8000c101904 */
[----:B------:R-:W2:Y:S04]  /*0310*/  LDG.E R20, desc[UR4][R20.64] ;  /* 0x0000000414147981 */ /* 0x000ea8000c1e1900 */
[----:B------:R-:W2:Y:S01]  /*0320*/  LDG.E R22, desc[UR4][R22.64] ;  /* 0x0000000416167981 */ /* 0x000ea2000c1e1900 */
[----:B------:R-:W-:-:S05]  /*0330*/  IADD3 R25, PT, PT, R28, -0x1, RZ ;  /* 0xffffffff1c197810 */ /* 0x000fca0007ffe0ff */
[----:B------:R-:W-:-:S04]  /*0340*/  IMAD.WIDE.U32 R24, R25, 0x4, R16 ;  /* 0x0000000419187825 */ /* 0x000fc800078e0010 */
[----:B--2---:R-:W-:Y:S01]  /*0350*/  FFMA R23, R20, R22, R19 ;  /* 0x0000001614177223 */ /* 0x004fe20000000013 */
[----:B-1----:R-:W-:-:S04]  /*0360*/  IMAD.WIDE.U32 R18, R7, 0x4, R14 ;  /* 0x0000000407127825 */ /* 0x002fc800078e000e */
[----:B------:R1:W-:Y:S04]  /*0370*/  STG.E desc[UR4][R12.64], R23 ;  /* 0x000000170c007986 */ /* 0x0003e8000c101904 */
[----:B------:R-:W2:Y:S04]  /*0380*/  LDG.E R24, desc[UR4][R24.64] ;  /* 0x0000000418187981 */ /* 0x000ea8000c1e1900 */
[----:B------:R-:W2:Y:S01]  /*0390*/  LDG.E R18, desc[UR4][R18.64] ;  /* 0x0000000412127981 */ /* 0x000ea2000c1e1900 */
[----:B------:R-:W-:-:S04]  /*03a0*/  IMAD.WIDE.U32 R20, R10, 0x4, R14 ;  /* 0x000000040a147825 */ /* 0x000fc800078e000e */
[----:B--2---:R-:W-:Y:S01]  /*03b0*/  FFMA R25, R24, R18, R23 ;  /* 0x0000001218197223 */ /* 0x004fe20000000017 */
[----:B------:R-:W-:-:S04]  /*03c0*/  IMAD.WIDE.U32 R18, R28, 0x4, R16 ;  /* 0x000000041c127825 */ /* 0x000fc800078e0010 */
[----:B------:R2:W-:Y:S04]  /*03d0*/  STG.E desc[UR4][R12.64], R25 ;  /* 0x000000190c007986 */ /* 0x0005e8000c101904 */
[----:B------:R-:W3:Y:S04]  /*03e0*/  LDG.E R22, desc[UR4][R18.64] ;  /* 0x0000000412167981 */ /* 0x000ee8000c1e1900 */
[----:B------:R-:W3:Y:S01]  /*03f0*/  LDG.E R21, desc[UR4][R20.64] ;  /* 0x0000000414157981 */ /* 0x000ee2000c1e1900 */
[----:B-1----:R-:W-:Y:S01]  /*0400*/  IADD3 R23, PT, PT, R28, 0x1, RZ ;  /* 0x000000011c177810 */ /* 0x002fe20007ffe0ff */
[----:B---3--:R-:W-:-:S04]  /*0410*/  FFMA R21, R22, R21, R25 ;  /* 0x0000001516157223 */ /* 0x008fc80000000019 */
[----:B------:R-:W-:-:S04]  /*0420*/  IMAD.WIDE.U32 R22, R23, 0x4, R16 ;  /* 0x0000000417167825 */ /* 0x000fc800078e0010 */
[----:B--2---:R-:W-:Y:S01]  /*0430*/  IMAD.WIDE.U32 R24, R9, 0x4, R14 ;  /* 0x0000000409187825 */ /* 0x004fe200078e000e */
[----:B------:R1:W-:Y:S04]  /*0440*/  STG.E desc[UR4][R12.64], R21 ;  /* 0x000000150c007986 */ /* 0x0003e8000c101904 */
[----:B------:R-:W2:Y:S04]  /*0450*/  LDG.E R22, desc[UR4][R22.64] ;  /* 0x0000000416167981 */ /* 0x000ea8000c1e1900 */
[----:B------:R-:W2:Y:S01]  /*0460*/  LDG.E R24, desc[UR4][R24.64] ;  /* 0x0000000418187981 */ /* 0x000ea2000c1e1900 */
[----:B------:R-:W-:-:S05]  /*0470*/  IADD3 R19, PT, PT, R28, 0x2, RZ ;  /* 0x000000021c137810 */ /* 0x000fca0007ffe0ff */
[----:B------:R-:W-:-:S04]  /*0480*/  IMAD.WIDE.U32 R18, R19, 0x4, R16 ;  /* 0x0000000413127825 */ /* 0x000fc800078e0010 */
[----:B--2---:R-:W-:Y:S01]  /*0490*/  FFMA R23, R22, R24, R21 ;  /* 0x0000001816177223 */ /* 0x004fe20000000015 */
[----:B-1----:R-:W-:-:S04]  /*04a0*/  IMAD.WIDE.U32 R20, R11, 0x4, R14 ;  /* 0x000000040b147825 */ /* 0x002fc800078e000e */
[----:B------:R1:W-:Y:S04]  /*04b0*/  STG.E desc[UR4][R12.64], R23 ;  /* 0x000000170c007986 */ /* 0x0003e8000c101904 */
[----:B------:R-:W2:Y:S04]  /*04c0*/  LDG.E R18, desc[UR4][R18.64] ;  /* 0x0000000412127981 */ /* 0x000ea8000c1e1900 */
[----:B------:R-:W2:Y:S01]  /*04d0*/  LDG.E R20, desc[UR4][R20.64] ;  /* 0x0000000414147981 */ /* 0x000ea2000c1e1900 */
[----:B------:R-:W-:Y:S01]  /*04e0*/  IADD3 R25, PT, PT, R28, 0x3, RZ ;  /* 0x000000031c197810 */ /* 0x000fe20007ffe0ff */
[----:B--2---:R-:W-:-:S04]  /*04f0*/  FFMA R19, R18, R20, R23 ;  /* 0x0000001412137223 */ /* 0x004fc80000000017 */
[----:B-1----:R-:W-:-:S04]  /*0500*/  IMAD.WIDE.U32 R22, R25, 0x4, R16 ;  /* 0x0000000419167825 */ /* 0x002fc800078e0010 */
[--C-:B------:R-:W-:Y:S01]  /*0510*/  IMAD.WIDE.U32 R24, R27, 0x4, R14.reuse ;  /* 0x000000041b187825 */ /* 0x100fe200078e000e */
[----:B------:R1:W-:Y:S04]  /*0520*/  STG.E desc[UR4][R12.64], R19 ;  /* 0x000000130c007986 */ /* 0x0003e8000c101904 */
[----:B------:R-:W2:Y:S04]  /*0530*/  LDG.E R22, desc[UR4][R22.64] ;  /* 0x0000000416167981 */ /* 0x000ea8000c1e1900 */
[----:B------:R-:W2:Y:S01]  /*0540*/  LDG.E R24, desc[UR4][R24.64] ;  /* 0x0000000418187981 */ /* 0x000ea2000c1e1900 */
[----:B------:R-:W-:Y:S01]  /*0550*/  IADD3 R21, PT, PT, R28, 0x4, RZ ;  /* 0x000000041c157810 */ /* 0x000fe20007ffe0ff */
[----:B------:R-:W-:-:S04]  /*0560*/  IMAD.WIDE.U32 R14, R29, 0x4, R14 ;  /* 0x000000041d0e7825 */ /* 0x000fc800078e000e */
[----:B------:R-:W-:-:S04]  /*0570*/  IMAD.WIDE.U32 R16, R21, 0x4, R16 ;  /* 0x0000000415107825 */ /* 0x000fc800078e0010 */
[----:B--2---:R-:W-:-:S05]  /*0580*/  FFMA R23, R22, R24, R19 ;  /* 0x0000001816177223 */ /* 0x004fca0000000013 */
[----:B------:R1:W-:Y:S04]  /*0590*/  STG.E desc[UR4][R12.64], R23 ;  /* 0x000000170c007986 */ /* 0x0003e8000c101904 */
[----:B------:R-:W2:Y:S04]  /*05a0*/  LDG.E R16, desc[UR4][R16.64] ;  /* 0x0000000410107981 */ /* 0x000ea8000c1e1900 */
[----:B------:R-:W2:Y:S01]  /*05b0*/  LDG.E R14, desc[UR4][R14.64] ;  /* 0x000000040e0e7981 */ /* 0x000ea2000c1e1900 */
[----:B------:R-:W-:-:S04]  /*05c0*/  IADD3 R6, PT, PT, R6, 0x8, RZ ;  /* 0x0000000806067810 */ /* 0x000fc80007ffe0ff */
[----:B------:R-:W-:Y:S02]  /*05d0*/  ISETP.NE.AND P1, PT, R6, RZ, PT ;  /* 0x000000ff0600720c */ /* 0x000fe40003f25270 */
[----:B------:R-:W-:Y:S02]  /*05e0*/  IADD3 R28, PT, PT, R28, 0x8, RZ ;  /* 0x000000081c1c7810 */ /* 0x000fe40007ffe0ff */
[C---:B------:R-:W-:Y:S02]  /*05f0*/  LEA R26, R0.reuse, R26, 0x3 ;  /* 0x0000001a001a7211 */ /* 0x040fe400078e18ff */
[C---:B------:R-:W-:Y:S02]  /*0600*/  LEA R7, R0.reuse, R7, 0x3 ;  /* 0x0000000700077211 */ /* 0x040fe400078e18ff */
[C---:B------:R-:W-:Y:S02]  /*0610*/  LEA R10, R0.reuse, R10, 0x3 ;  /* 0x0000000a000a7211 */ /* 0x040fe400078e18ff */
[----:B------:R-:W-:-:S02]  /*0620*/  LEA R9, R0, R9, 0x3 ;  /* 0x0000000900097211 */ /* 0x000fc400078e18ff */
[C---:B------:R-:W-:Y:S02]  /*0630*/  LEA R11, R0.reuse, R11, 0x3 ;  /* 0x0000000b000b7211 */ /* 0x040fe400078e18ff */
[C---:B------:R-:W-:Y:S02]  /*0640*/  LEA R27, R0.reuse, R27, 0x3 ;  /* 0x0000001b001b7211 */ /* 0x040fe400078e18ff */
[C---:B------:R-:W-:Y:S02]  /*0650*/  LEA R29, R0.reuse, R29, 0x3 ;  /* 0x0000001d001d7211 */ /* 0x040fe400078e18ff */
[----:B------:R-:W-:Y:S01]  /*0660*/  LEA R8, R0, R8, 0x3 ;  /* 0x0000000800087211 */ /* 0x000fe200078e18ff */
[----:B--2---:R-:W-:-:S05]  /*0670*/  FFMA R21, R16, R14, R23 ;  /* 0x0000000e10157223 */ /* 0x004fca0000000017 */
[----:B------:R1:W-:Y:S01]  /*0680*/  STG.E desc[UR4][R12.64], R21 ;  /* 0x000000150c007986 */ /* 0x0003e2000c101904 */
[----:B------:R-:W-:Y:S05]  /*0690*/  @P1 BRA `(.L_x_7) ;  /* 0xfffffff800ec1947 */ /* 0x000fea000383ffff */
.L_x_6:
[----:B------:R-:W-:Y:S05]  /*06a0*/  @!P0 EXIT ;  /* 0x000000000000894d */ /* 0x000fea0003800000 */
[----:B------:R-:W-:Y:S02]  /*06b0*/  ISETP.GE.U32.AND P0, PT, R2, 0x4, PT ;  /* 0x000000040200780c */ /* 0x000fe40003f06070 */
[----:B------:R-:W-:-:S04]  /*06c0*/  LOP3.LUT R10, R0, 0x3, RZ, 0xc0, !PT ;  /* 0x00000003000a7812 */ /* 0x000fc800078ec0ff */
[----:B------:R-:W-:-:S07]  /*06d0*/  ISETP.NE.AND P1, PT, R10, RZ, PT ;  /* 0x000000ff0a00720c */ /* 0x000fce0003f25270 */
[----:B------:R-:W-:Y:S06]  /*06e0*/  @!P0 BRA `(.L_x_8) ;  /* 0x00000000008c8947 */ /* 0x000fec0003800000 */
[----:B------:R-:W2:Y:S01]  /*06f0*/  LDC.64 R8, c[0x0][0x380] ;  /* 0x0000e000ff087b82 */ /* 0x000ea20000000a00 */
[-C--:B------:R-:W-:Y:S02]  /*0700*/  IMAD R11, R3, R0.reuse, R4 ;  /* 0x00000000030b7224 */ /* 0x080fe400078e0204 */
[----:B-1----:R-:W-:-:S05]  /*0710*/  IMAD R19, R4, R0, R5 ;  /* 0x0000000004137224 */ /* 0x002fca00078e0205 */
[----:B------:R-:W1:Y:S01]  /*0720*/  LDC.64 R6, c[0x0][0x388] ;  /* 0x0000e200ff067b82 */ /* 0x000e620000000a00 */
[----:B--2---:R-:W-:-:S06]  /*0730*/  IMAD.WIDE.U32 R14, R11, 0x4, R8 ;  /* 0x000000040b0e7825 */ /* 0x004fcc00078e0008 */
[----:B------:R-:W2:Y:S01]  /*0740*/  LDG.E R14, desc[UR4][R14.64] ;  /* 0x000000040e0e7981 */ /* 0x000ea2000c1e1900 */
[----:B-1----:R-:W-:-:S06]  /*0750*/  IMAD.WIDE.U32 R16, R19, 0x4, R6 ;  /* 0x0000000413107825 */ /* 0x002fcc00078e0006 */
[----:B------:R-:W2:Y:S01]  /*0760*/  LDG.E R16, desc[UR4][R16.64] ;  /* 0x0000000410107981 */ /* 0x000ea2000c1e1900 */
[----:B------:R-:W-:Y:S02]  /*0770*/  IADD3 R25, PT, PT, R11, 0x1, RZ ;  /* 0x000000010b197810 */ /* 0x000fe40007ffe0ff */
[----:B------:R-:W-:-:S03]  /*0780*/  IADD3 R27, PT, PT, R19, R0, RZ ;  /* 0x00000000131b7210 */ /* 0x000fc60007ffe0ff */
[----:B------:R-:W-:-:S04]  /*0790*/  IMAD.WIDE.U32 R18, R25, 0x4, R8 ;  /* 0x0000000419127825 */ /* 0x000fc800078e0008 */
[----:B--2--5:R-:W-:Y:S01]  /*07a0*/  FFMA R23, R14, R16, R21 ;  /* 0x000000100e177223 */ /* 0x024fe20000000015 */
[----:B------:R-:W-:-:S04]  /*07b0*/  IMAD.WIDE.U32 R20, R27, 0x4, R6 ;  /* 0x000000041b147825 */ /* 0x000fc800078e0006 */
[----:B------:R1:W-:Y:S04]  /*07c0*/  STG.E desc[UR4][R12.64], R23 ;  /* 0x000000170c007986 */ /* 0x0003e8000c101904 */
[----:B------:R-:W2:Y:S04]  /*07d0*/  LDG.E R18, desc[UR4][R18.64] ;  /* 0x0000000412127981 */ /* 0x000ea8000c1e1900 */
[----:B------:R-:W2:Y:S01]  /*07e0*/  LDG.E R20, desc[UR4][R20.64] ;  /* 0x0000000414147981 */ /* 0x000ea2000c1e1900 */
[----:B------:R-:W-:Y:S02]  /*07f0*/  IADD3 R29, PT, PT, R11, 0x2, RZ ;  /* 0x000000020b1d7810 */ /* 0x000fe40007ffe0ff */
[----:B------:R-:W-:-:S03]  /*0800*/  IADD3 R27, PT, PT, R27, R0, RZ ;  /* 0x000000001b1b7210 */ /* 0x000fc60007ffe0ff */
[----:B------:R-:W-:-:S04]  /*0810*/  IMAD.WIDE.U32 R14, R29, 0x4, R8 ;  /* 0x000000041d0e7825 */ /* 0x000fc800078e0008 */
[----:B------:R-:W-:-:S04]  /*0820*/  IMAD.WIDE.U32 R16, R27, 0x4, R6 ;  /* 0x000000041b107825 */ /* 0x000fc800078e0006 */
[----:B--2---:R-:W-:-:S05]  /*0830*/  FFMA R25, R18, R20, R23 ;  /* 0x0000001412197223 */ /* 0x004fca0000000017 */
[----:B------:R2:W-:Y:S04]  /*0840*/  STG.E desc[UR4][R12.64], R25 ;  /* 0x000000190c007986 */ /* 0x0005e8000c101904 */
[----:B------:R-:W3:Y:S04]  /*0850*/  LDG.E R14, desc[UR4][R14.64] ;  /* 0x000000040e0e7981 */ /* 0x000ee8000c1e1900 */
[----:B------:R-:W3:Y:S01]  /*0860*/  LDG.E R16, desc[UR4][R16.64] ;  /* 0x0000000410107981 */ /* 0x000ee2000c1e1900 */
[----:B-1----:R-:W-:Y:S02]  /*0870*/  IADD3 R23, PT, PT, R11, 0x3, RZ ;  /* 0x000000030b177810 */ /* 0x002fe40007ffe0ff */
[----:B------:R-:W-:-:S03]  /*0880*/  IADD3 R27, PT, PT, R27, R0, RZ ;  /* 0x000000001b1b7210 */ /* 0x000fc60007ffe0ff */
[----:B------:R-:W-:-:S04]  /*0890*/  IMAD.WIDE.U32 R8, R23, 0x4, R8 ;  /* 0x0000000417087825 */ /* 0x000fc800078e0008 */
[----:B------:R-:W-:-:S04]  /*08a0*/  IMAD.WIDE.U32 R6, R27, 0x4, R6 ;  /* 0x000000041b067825 */ /* 0x000fc800078e0006 */
[----:B---3--:R-:W-:-:S05]  /*08b0*/  FFMA R11, R14, R16, R25 ;  /* 0x000000100e0b7223 */ /* 0x008fca0000000019 */
[----:B------:R2:W-:Y:S04]  /*08c0*/  STG.E desc[UR4][R12.64], R11 ;  /* 0x0000000b0c007986 */ /* 0x0005e8000c101904 */
[----:B------:R-:W3:Y:S04]  /*08d0*/  LDG.E R8, desc[UR4][R8.64] ;  /* 0x0000000408087981 */ /* 0x000ee8000c1e1900 */
[----:B------:R-:W3:Y:S01]  /*08e0*/  LDG.E R6, desc[UR4][R6.64] ;  /* 0x0000000406067981 */ /* 0x000ee2000c1e1900 */
[----:B------:R-:W-:Y:S01]  /*08f0*/  IADD3 R4, PT, PT, R4, 0x4, RZ ;  /* 0x0000000404047810 */ /* 0x000fe20007ffe0ff */
[----:B---3--:R-:W-:-:S05]  /*0900*/  FFMA R21, R8, R6, R11 ;  /* 0x0000000608157223 */ /* 0x008fca000000000b */
[----:B------:R2:W-:Y:S02]  /*0910*/  STG.E desc[UR4][R12.64], R21 ;  /* 0x000000150c007986 */ /* 0x0005e4000c101904 */
.L_x_8:
[----:B------:R-:W-:Y:S05]  /*0920*/  @!P1 EXIT ;  /* 0x000000000000994d */ /* 0x000fea0003800000 */
[----:B------:R-:W-:Y:S02]  /*0930*/  ISETP.NE.AND P0, PT, R10, 0x1, PT ;  /* 0x000000010a00780c */ /* 0x000fe40003f05270 */
[----:B------:R-:W-:-:S04]  /*0940*/  LOP3.LUT R2, R0, 0x1, RZ, 0xc0, !PT ;  /* 0x0000000100027812 */ /* 0x000fc800078ec0ff */
[----:B------:R-:W-:-:S07]  /*0950*/  ISETP.NE.U32.AND P1, PT, R2, 0x1, PT ;  /* 0x000000010200780c */ /* 0x000fce0003f25070 */
        /* <DEDUP_REMOVED lines=12> */
[----:B------:R-:W-:-:S04]  /*0a20*/  IMAD.WIDE.U32 R6, R19, 0x4, R6 ;  /* 0x0000000413067825 */ /* 0x000fc800078e0006 */
[----:B--2--5:R-:W-:-:S05]  /*0a30*/  FFMA R17, R10, R14, R21 ;  /* 0x0000000e0a117223 */ /* 0x024fca0000000015 */
[----:B------:R3:W-:Y:S04]  /*0a40*/  STG.E desc[UR4][R12.64], R17 ;  /* 0x000000110c007986 */ /* 0x0007e8000c101904 */
[----:B------:R-:W2:Y:S04]  /*0a50*/  LDG.E R8, desc[UR4][R8.64] ;  /* 0x0000000408087981 */ /* 0x000ea8000c1e1900 */
[----:B------:R-:W2:Y:S01]  /*0a60*/  LDG.E R6, desc[UR4][R6.64] ;  /* 0x0000000406067981 */ /* 0x000ea2000c1e1900 */
[----:B------:R-:W-:Y:S01]  /*0a70*/  IADD3 R4, PT, PT, R4, 0x2, RZ ;  /* 0x0000000204047810 */ /* 0x000fe20007ffe0ff */
[----:B--2---:R-:W-:-:S05]  /*0a80*/  FFMA R21, R8, R6, R17 ;  /* 0x0000000608157223 */ /* 0x004fca0000000011 */
[----:B------:R3:W-:Y:S02]  /*0a90*/  STG.E desc[UR4][R12.64], R21 ;  /* 0x000000150c007986 */ /* 0x0007e4000c101904 */
.L_x_9:
[----:B------:R-:W-:Y:S05]  /*0aa0*/  @P1 EXIT ;  /* 0x000000000000194d */ /* 0x000fea0003800000 */
[----:B------:R-:W4:Y:S01]  /*0ab0*/  LDC.64 R6, c[0x0][0x380] ;  /* 0x0000e000ff067b82 */ /* 0x000f220000000a00 */
[-C--:B------:R-:W-:Y:S02]  /*0ac0*/  IMAD R3, R3, R0.reuse, R4 ;  /* 0x0000000003037224 */ /* 0x080fe400078e0204 */
[----:B------:R-:W-:-:S05]  /*0ad0*/  IMAD R5, R4, R0, R5 ;  /* 0x0000000004057224 */ /* 0x000fca00078e0205 */
[----:B------:R-:W0:Y:S01]  /*0ae0*/  LDC.64 R8, c[0x0][0x388] ;  /* 0x0000e200ff087b82 */ /* 0x000e220000000a00 */
[----:B----4-:R-:W-:-:S06]  /*0af0*/  IMAD.WIDE.U32 R2, R3, 0x4, R6 ;  /* 0x0000000403027825 */ /* 0x010fcc00078e0006 */
[----:B------:R-:W1:Y:S01]  /*0b00*/  LDG.E R2, desc[UR4][R2.64] ;  /* 0x0000000402027981 */ /* 0x000e62000c1e1900 */
[----:B0-----:R-:W-:-:S06]  /*0b10*/  IMAD.WIDE.U32 R4, R5, 0x4, R8 ;  /* 0x0000000405047825 */ /* 0x001fcc00078e0008 */
[----:B------:R-:W1:Y:S02]  /*0b20*/  LDG.E R4, desc[UR4][R4.64] ;  /* 0x0000000404047981 */ /* 0x000e64000c1e1900 */
[----:B-123-5:R-:W-:-:S05]  /*0b30*/  FFMA R21, R2, R4, R21 ;  /* 0x0000000402157223 */ /* 0x02efca0000000015 */
[----:B------:R-:W-:Y:S01]  /*0b40*/  STG.E desc[UR4][R12.64], R21 ;  /* 0x000000150c007986 */ /* 0x000fe2000c101904 */
[----:B------:R-:W-:Y:S05]  /*0b50*/  EXIT ;  /* 0x000000000000794d */ /* 0x000fea0003800000 */
.L_x_10:
        /* <DEDUP_REMOVED lines=10> */
.L_x_12:


//--------------------- .nv.shared._Z11MatrixMulShPfS_S_i --------------------------
	.section	.nv.shared._Z11MatrixMulShPfS_S_i,"aw",@nobits
	.sectionflags	@""
	.align	4
.nv.shared._Z11MatrixMulShPfS_S_i:
	.zero		1056


//--------------------- .nv.shared.reserved.0     --------------------------
	.section	.nv.shared.reserved.0,"aw",@nobits
	.weak		__nv_reservedSMEM_offset_0_alias
	.size		__nv_reservedSMEM_offset_0_alias, 0, 64
	.other		__nv_reservedSMEM_offset_0_alias,@"STO_CUDA_RESERVED_SHARED STV_DEFAULT"
__nv_reservedSMEM_offset_0_alias:
	.zero		0
	.zero		64


//--------------------- .nv.constant0._Z11MatrixMulShPfS_S_i --------------------------
	.section	.nv.constant0._Z11MatrixMulShPfS_S_i,"a",@progbits
	.sectionflags	@""
	.align	4
.nv.constant0._Z11MatrixMulShPfS_S_i:
	.zero		924


//--------------------- .nv.constant0._Z9MatrixMulPfS_S_i --------------------------
	.section	.nv.constant0._Z9MatrixMulPfS_S_i,"a",@progbits
	.sectionflags	@""
	.align	4
.nv.constant0._Z9MatrixMulPfS_S_i:
	.zero		924


//--------------------- SYMBOLS --------------------------

	.type		.nv.reservedSmem.offset0,@object
	.size		.nv.reservedSmem.offset0,0x4
	.type		.nv.reservedSmem.cap,@object
	.size		.nv.reservedSmem.cap,0x4
